//
// Generated by NVIDIA NVVM Compiler
//
// Compiler Build ID: CL-36424714
// Cuda compilation tools, release 13.0, V13.0.88
// Based on NVVM 20.0.0
//

.version 9.0
.target sm_100
.address_size 64

	// .globl	_Z8gpu_HeatPfS_S_i
.extern .shared .align 16 .b8 s_res[];

.visible .entry _Z8gpu_HeatPfS_S_i(
	.param .u64 .ptr .align 1 _Z8gpu_HeatPfS_S_i_param_0,
	.param .u64 .ptr .align 1 _Z8gpu_HeatPfS_S_i_param_1,
	.param .u64 .ptr .align 1 _Z8gpu_HeatPfS_S_i_param_2,
	.param .u32 _Z8gpu_HeatPfS_S_i_param_3
)
{
	.reg .pred 	%p<3>;
	.reg .b32 	%r<25>;
	.reg .b32 	%f<12>;
	.reg .b64 	%rd<19>;

	ld.param.u64 	%rd1, [_Z8gpu_HeatPfS_S_i_param_0];
	ld.param.u64 	%rd2, [_Z8gpu_HeatPfS_S_i_param_1];
	ld.param.u64 	%rd3, [_Z8gpu_HeatPfS_S_i_param_2];
	ld.param.u32 	%r7, [_Z8gpu_HeatPfS_S_i_param_3];
	mov.u32 	%r8, %tid.x;
	mov.u32 	%r9, %ctaid.x;
	mov.u32 	%r10, %ntid.x;
	mul.lo.s32 	%r11, %r9, %r10;
	add.s32 	%r12, %r8, %r11;
	add.s32 	%r1, %r12, 1;
	mov.u32 	%r2, %tid.y;
	mov.u32 	%r13, %ctaid.y;
	mov.u32 	%r3, %ntid.y;
	mul.lo.s32 	%r4, %r13, %r3;
	add.s32 	%r14, %r2, %r4;
	add.s32 	%r5, %r14, 1;
	add.s32 	%r15, %r11, %r10;
	add.s32 	%r6, %r7, -2;
	min.u32 	%r16, %r15, %r6;
	setp.gt.u32 	%p1, %r1, %r16;
	@%p1 bra 	$L__BB0_3;
	add.s32 	%r17, %r4, %r3;
	min.u32 	%r18, %r17, %r6;
	setp.gt.u32 	%p2, %r5, %r18;
	@%p2 bra 	$L__BB0_3;
	cvta.to.global.u64 	%rd4, %rd1;
	mad.lo.s32 	%r19, %r7, %r5, %r1;
	add.s32 	%r20, %r19, -1;
	add.s32 	%r21, %r19, 1;
	mad.lo.s32 	%r23, %r7, %r14, %r1;
	add.s32 	%r24, %r19, %r7;
	mul.wide.u32 	%rd5, %r20, 4;
	add.s64 	%rd6, %rd4, %rd5;
	ld.global.f32 	%f1, [%rd6];
	mul.wide.u32 	%rd7, %r21, 4;
	add.s64 	%rd8, %rd4, %rd7;
	ld.global.f32 	%f2, [%rd8];
	add.f32 	%f3, %f1, %f2;
	mul.wide.u32 	%rd9, %r23, 4;
	add.s64 	%rd10, %rd4, %rd9;
	ld.global.f32 	%f4, [%rd10];
	add.f32 	%f5, %f3, %f4;
	mul.wide.u32 	%rd11, %r24, 4;
	add.s64 	%rd12, %rd4, %rd11;
	ld.global.f32 	%f6, [%rd12];
	add.f32 	%f7, %f5, %f6;
	mul.f32 	%f8, %f7, 0f3E800000;
	cvta.to.global.u64 	%rd13, %rd2;
	mul.wide.u32 	%rd14, %r19, 4;
	add.s64 	%rd15, %rd13, %rd14;
	st.global.f32 	[%rd15], %f8;
	add.s64 	%rd16, %rd4, %rd14;
	ld.global.f32 	%f9, [%rd16];
	sub.f32 	%f10, %f8, %f9;
	mul.f32 	%f11, %f10, %f10;
	cvta.to.global.u64 	%rd17, %rd3;
	add.s64 	%rd18, %rd17, %rd14;
	st.global.f32 	[%rd18], %f11;
$L__BB0_3:
	ret;

}
	// .globl	_Z10gpu_reducePfS_
.visible .entry _Z10gpu_reducePfS_(
	.param .u64 .ptr .align 1 _Z10gpu_reducePfS__param_0,
	.param .u64 .ptr .align 1 _Z10gpu_reducePfS__param_1
)
{
	.reg .pred 	%p<5>;
	.reg .b32 	%r<13>;
	.reg .b32 	%f<6>;
	.reg .b64 	%rd<9>;

	ld.param.u64 	%rd2, [_Z10gpu_reducePfS__param_0];
	ld.param.u64 	%rd1, [_Z10gpu_reducePfS__param_1];
	cvta.to.global.u64 	%rd3, %rd2;
	mov.u32 	%r1, %ctaid.x;
	mov.u32 	%r12, %ntid.x;
	mov.u32 	%r3, %tid.x;
	mad.lo.s32 	%r7, %r1, %r12, %r3;
	mul.wide.u32 	%rd4, %r7, 4;
	add.s64 	%rd5, %rd3, %rd4;
	ld.global.f32 	%f1, [%rd5];
	shl.b32 	%r8, %r3, 2;
	mov.u32 	%r9, s_res;
	add.s32 	%r4, %r9, %r8;
	st.shared.f32 	[%r4], %f1;
	bar.sync 	0;
	setp.lt.u32 	%p1, %r12, 2;
	@%p1 bra 	$L__BB1_4;
$L__BB1_1:
	shr.u32 	%r6, %r12, 1;
	setp.ge.u32 	%p2, %r3, %r6;
	@%p2 bra 	$L__BB1_3;
	shl.b32 	%r10, %r6, 2;
	add.s32 	%r11, %r4, %r10;
	ld.shared.f32 	%f2, [%r11];
	ld.shared.f32 	%f3, [%r4];
	add.f32 	%f4, %f2, %f3;
	st.shared.f32 	[%r4], %f4;
	bar.sync 	0;
$L__BB1_3:
	setp.gt.u32 	%p3, %r12, 3;
	mov.u32 	%r12, %r6;
	@%p3 bra 	$L__BB1_1;
$L__BB1_4:
	setp.ne.s32 	%p4, %r3, 0;
	@%p4 bra 	$L__BB1_6;
	ld.shared.f32 	%f5, [s_res];
	cvta.to.global.u64 	%rd6, %rd1;
	mul.wide.u32 	%rd7, %r1, 4;
	add.s64 	%rd8, %rd6, %rd7;
	st.global.f32 	[%rd8], %f5;
$L__BB1_6:
	ret;

}
	// .globl	_Z12gpu_reduce_2PfS_
.visible .entry _Z12gpu_reduce_2PfS_(
	.param .u64 .ptr .align 1 _Z12gpu_reduce_2PfS__param_0,
	.param .u64 .ptr .align 1 _Z12gpu_reduce_2PfS__param_1
)
{
	.reg .pred 	%p<5>;
	.reg .b32 	%r<16>;
	.reg .b32 	%f<8>;
	.reg .b64 	%rd<11>;

	ld.param.u64 	%rd2, [_Z12gpu_reduce_2PfS__param_0];
	ld.param.u64 	%rd1, [_Z12gpu_reduce_2PfS__param_1];
	cvta.to.global.u64 	%rd3, %rd2;
	mov.u32 	%r1, %tid.x;
	mov.u32 	%r2, %ctaid.x;
	mov.u32 	%r15, %ntid.x;
	mul.lo.s32 	%r7, %r15, %r2;
	shl.b32 	%r8, %r7, 1;
	add.s32 	%r9, %r8, %r1;
	mul.wide.u32 	%rd4, %r9, 4;
	add.s64 	%rd5, %rd3, %rd4;
	ld.global.f32 	%f1, [%rd5];
	add.s32 	%r10, %r9, %r15;
	mul.wide.u32 	%rd6, %r10, 4;
	add.s64 	%rd7, %rd3, %rd6;
	ld.global.f32 	%f2, [%rd7];
	add.f32 	%f3, %f1, %f2;
	shl.b32 	%r11, %r1, 2;
	mov.u32 	%r12, s_res;
	add.s32 	%r4, %r12, %r11;
	st.shared.f32 	[%r4], %f3;
	bar.sync 	0;
	setp.lt.u32 	%p1, %r15, 2;
	@%p1 bra 	$L__BB2_4;
$L__BB2_1:
	shr.u32 	%r6, %r15, 1;
	setp.ge.u32 	%p2, %r1, %r6;
	@%p2 bra 	$L__BB2_3;
	shl.b32 	%r13, %r6, 2;
	add.s32 	%r14, %r4, %r13;
	ld.shared.f32 	%f4, [%r14];
	ld.shared.f32 	%f5, [%r4];
	add.f32 	%f6, %f4, %f5;
	st.shared.f32 	[%r4], %f6;
	bar.sync 	0;
$L__BB2_3:
	setp.gt.u32 	%p3, %r15, 3;
	mov.u32 	%r15, %r6;
	@%p3 bra 	$L__BB2_1;
$L__BB2_4:
	setp.ne.s32 	%p4, %r1, 0;
	@%p4 bra 	$L__BB2_6;
	ld.shared.f32 	%f7, [s_res];
	cvta.to.global.u64 	%rd8, %rd1;
	mul.wide.u32 	%rd9, %r2, 4;
	add.s64 	%rd10, %rd8, %rd9;
	st.global.f32 	[%rd10], %f7;
$L__BB2_6:
	ret;

}
	// .globl	_Z12gpu_reduce_3PfS_
.visible .entry _Z12gpu_reduce_3PfS_(
	.param .u64 .ptr .align 1 _Z12gpu_reduce_3PfS__param_0,
	.param .u64 .ptr .align 1 _Z12gpu_reduce_3PfS__param_1
)
{
	.reg .pred 	%p<6>;
	.reg .b32 	%r<16>;
	.reg .b32 	%f<26>;
	.reg .b64 	%rd<11>;

	ld.param.u64 	%rd2, [_Z12gpu_reduce_3PfS__param_0];
	ld.param.u64 	%rd1, [_Z12gpu_reduce_3PfS__param_1];
	cvta.to.global.u64 	%rd3, %rd2;
	mov.u32 	%r1, %tid.x;
	mov.u32 	%r2, %ctaid.x;
	mov.u32 	%r15, %ntid.x;
	mul.lo.s32 	%r7, %r15, %r2;
	shl.b32 	%r8, %r7, 1;
	add.s32 	%r9, %r8, %r1;
	mul.wide.u32 	%rd4, %r9, 4;
	add.s64 	%rd5, %rd3, %rd4;
	ld.global.f32 	%f1, [%rd5];
	add.s32 	%r10, %r9, %r15;
	mul.wide.u32 	%rd6, %r10, 4;
	add.s64 	%rd7, %rd3, %rd6;
	ld.global.f32 	%f2, [%rd7];
	add.f32 	%f3, %f1, %f2;
	shl.b32 	%r11, %r1, 2;
	mov.u32 	%r12, s_res;
	add.s32 	%r4, %r12, %r11;
	st.shared.f32 	[%r4], %f3;
	bar.sync 	0;
	setp.lt.u32 	%p1, %r15, 66;
	@%p1 bra 	$L__BB3_4;
$L__BB3_1:
	shr.u32 	%r6, %r15, 1;
	setp.ge.u32 	%p2, %r1, %r6;
	@%p2 bra 	$L__BB3_3;
	shl.b32 	%r13, %r6, 2;
	add.s32 	%r14, %r4, %r13;
	ld.shared.f32 	%f4, [%r14];
	ld.shared.f32 	%f5, [%r4];
	add.f32 	%f6, %f4, %f5;
	st.shared.f32 	[%r4], %f6;
	bar.sync 	0;
$L__BB3_3:
	setp.gt.u32 	%p3, %r15, 131;
	mov.u32 	%r15, %r6;
	@%p3 bra 	$L__BB3_1;
$L__BB3_4:
	setp.gt.u32 	%p4, %r1, 31;
	@%p4 bra 	$L__BB3_7;
	ld.volatile.shared.f32 	%f7, [%r4+128];
	ld.volatile.shared.f32 	%f8, [%r4];
	add.f32 	%f9, %f7, %f8;
	st.volatile.shared.f32 	[%r4], %f9;
	ld.volatile.shared.f32 	%f10, [%r4+64];
	ld.volatile.shared.f32 	%f11, [%r4];
	add.f32 	%f12, %f10, %f11;
	st.volatile.shared.f32 	[%r4], %f12;
	ld.volatile.shared.f32 	%f13, [%r4+32];
	ld.volatile.shared.f32 	%f14, [%r4];
	add.f32 	%f15, %f13, %f14;
	st.volatile.shared.f32 	[%r4], %f15;
	ld.volatile.shared.f32 	%f16, [%r4+16];
	ld.volatile.shared.f32 	%f17, [%r4];
	add.f32 	%f18, %f16, %f17;
	st.volatile.shared.f32 	[%r4], %f18;
	ld.volatile.shared.f32 	%f19, [%r4+8];
	ld.volatile.shared.f32 	%f20, [%r4];
	add.f32 	%f21, %f19, %f20;
	st.volatile.shared.f32 	[%r4], %f21;
	ld.volatile.shared.f32 	%f22, [%r4+4];
	ld.volatile.shared.f32 	%f23, [%r4];
	add.f32 	%f24, %f22, %f23;
	st.volatile.shared.f32 	[%r4], %f24;
	setp.ne.s32 	%p5, %r1, 0;
	@%p5 bra 	$L__BB3_7;
	ld.shared.f32 	%f25, [s_res];
	cvta.to.global.u64 	%rd8, %rd1;
	mul.wide.u32 	%rd9, %r2, 4;
	add.s64 	%rd10, %rd8, %rd9;
	st.global.f32 	[%rd10], %f25;
$L__BB3_7:
	ret;

}
	// .globl	_Z12gpu_reduce_4PfS_j
.visible .entry _Z12gpu_reduce_4PfS_j(
	.param .u64 .ptr .align 1 _Z12gpu_reduce_4PfS_j_param_0,
	.param .u64 .ptr .align 1 _Z12gpu_reduce_4PfS_j_param_1,
	.param .u32 _Z12gpu_reduce_4PfS_j_param_2
)
{
	.reg .pred 	%p<15>;
	.reg .b32 	%r<12>;
	.reg .b32 	%f<32>;
	.reg .b64 	%rd<11>;

	ld.param.u64 	%rd2, [_Z12gpu_reduce_4PfS_j_param_0];
	ld.param.u64 	%rd1, [_Z12gpu_reduce_4PfS_j_param_1];
	ld.param.u32 	%r4, [_Z12gpu_reduce_4PfS_j_param_2];
	cvta.to.global.u64 	%rd3, %rd2;
	mov.u32 	%r1, %tid.x;
	mov.u32 	%r2, %ctaid.x;
	mul.lo.s32 	%r5, %r2, %r4;
	shl.b32 	%r6, %r5, 1;
	add.s32 	%r7, %r6, %r1;
	mul.wide.u32 	%rd4, %r7, 4;
	add.s64 	%rd5, %rd3, %rd4;
	ld.global.f32 	%f1, [%rd5];
	shr.u32 	%r8, %r4, 1;
	add.s32 	%r9, %r7, %r8;
	mul.wide.u32 	%rd6, %r9, 4;
	add.s64 	%rd7, %rd3, %rd6;
	ld.global.f32 	%f2, [%rd7];
	add.f32 	%f3, %f1, %f2;
	shl.b32 	%r10, %r1, 2;
	mov.u32 	%r11, s_res;
	add.s32 	%r3, %r11, %r10;
	st.shared.f32 	[%r3], %f3;
	bar.sync 	0;
	setp.lt.u32 	%p1, %r4, 512;
	@%p1 bra 	$L__BB4_4;
	setp.gt.u32 	%p4, %r1, 255;
	@%p4 bra 	$L__BB4_3;
	ld.shared.f32 	%f4, [%r3+1024];
	ld.shared.f32 	%f5, [%r3];
	add.f32 	%f6, %f4, %f5;
	st.shared.f32 	[%r3], %f6;
$L__BB4_3:
	bar.sync 	0;
	bra.uni 	$L__BB4_5;
$L__BB4_4:
	setp.lt.u32 	%p2, %r4, 256;
	@%p2 bra 	$L__BB4_8;
$L__BB4_5:
	setp.gt.u32 	%p5, %r1, 127;
	@%p5 bra 	$L__BB4_7;
	ld.shared.f32 	%f7, [%r3+512];
	ld.shared.f32 	%f8, [%r3];
	add.f32 	%f9, %f7, %f8;
	st.shared.f32 	[%r3], %f9;
$L__BB4_7:
	bar.sync 	0;
	bra.uni 	$L__BB4_9;
$L__BB4_8:
	setp.lt.u32 	%p3, %r4, 128;
	@%p3 bra 	$L__BB4_12;
$L__BB4_9:
	setp.gt.u32 	%p6, %r1, 63;
	@%p6 bra 	$L__BB4_11;
	ld.shared.f32 	%f10, [%r3+256];
	ld.shared.f32 	%f11, [%r3];
	add.f32 	%f12, %f10, %f11;
	st.shared.f32 	[%r3], %f12;
$L__BB4_11:
	bar.sync 	0;
$L__BB4_12:
	setp.gt.u32 	%p7, %r1, 31;
	@%p7 bra 	$L__BB4_27;
	setp.lt.u32 	%p8, %r4, 64;
	@%p8 bra 	$L__BB4_15;
	ld.volatile.shared.f32 	%f13, [%r3+128];
	ld.volatile.shared.f32 	%f14, [%r3];
	add.f32 	%f15, %f13, %f14;
	st.volatile.shared.f32 	[%r3], %f15;
	bra.uni 	$L__BB4_16;
$L__BB4_15:
	setp.lt.u32 	%p9, %r4, 32;
	@%p9 bra 	$L__BB4_17;
$L__BB4_16:
	ld.volatile.shared.f32 	%f16, [%r3+64];
	ld.volatile.shared.f32 	%f17, [%r3];
	add.f32 	%f18, %f16, %f17;
	st.volatile.shared.f32 	[%r3], %f18;
	bra.uni 	$L__BB4_18;
$L__BB4_17:
	setp.lt.u32 	%p10, %r4, 16;
	@%p10 bra 	$L__BB4_19;
$L__BB4_18:
	ld.volatile.shared.f32 	%f19, [%r3+32];
	ld.volatile.shared.f32 	%f20, [%r3];
	add.f32 	%f21, %f19, %f20;
	st.volatile.shared.f32 	[%r3], %f21;
	bra.uni 	$L__BB4_20;
$L__BB4_19:
	setp.lt.u32 	%p11, %r4, 8;
	@%p11 bra 	$L__BB4_21;
$L__BB4_20:
	ld.volatile.shared.f32 	%f22, [%r3+16];
	ld.volatile.shared.f32 	%f23, [%r3];
	add.f32 	%f24, %f22, %f23;
	st.volatile.shared.f32 	[%r3], %f24;
	bra.uni 	$L__BB4_22;
$L__BB4_21:
	setp.lt.u32 	%p12, %r4, 4;
	@%p12 bra 	$L__BB4_23;
$L__BB4_22:
	ld.volatile.shared.f32 	%f25, [%r3+8];
	ld.volatile.shared.f32 	%f26, [%r3];
	add.f32 	%f27, %f25, %f26;
	st.volatile.shared.f32 	[%r3], %f27;
	bra.uni 	$L__BB4_24;
$L__BB4_23:
	setp.lt.u32 	%p13, %r4, 2;
	@%p13 bra 	$L__BB4_25;
$L__BB4_24:
	ld.volatile.shared.f32 	%f28, [%r3+4];
	ld.volatile.shared.f32 	%f29, [%r3];
	add.f32 	%f30, %f28, %f29;
	st.volatile.shared.f32 	[%r3], %f30;
$L__BB4_25:
	setp.ne.s32 	%p14, %r1, 0;
	@%p14 bra 	$L__BB4_27;
	ld.shared.f32 	%f31, [s_res];
	cvta.to.global.u64 	%rd8, %rd1;
	mul.wide.u32 	%rd9, %r2, 4;
	add.s64 	%rd10, %rd8, %rd9;
	st.global.f32 	[%rd10], %f31;
$L__BB4_27:
	ret;

}
	// .globl	_Z12gpu_reduce_5PfS_jj
.visible .entry _Z12gpu_reduce_5PfS_jj(
	.param .u64 .ptr .align 1 _Z12gpu_reduce_5PfS_jj_param_0,
	.param .u64 .ptr .align 1 _Z12gpu_reduce_5PfS_jj_param_1,
	.param .u32 _Z12gpu_reduce_5PfS_jj_param_2,
	.param .u32 _Z12gpu_reduce_5PfS_jj_param_3
)
{
	.reg .pred 	%p<17>;
	.reg .b32 	%r<17>;
	.reg .b32 	%f<36>;
	.reg .b64 	%rd<11>;

	ld.param.u64 	%rd2, [_Z12gpu_reduce_5PfS_jj_param_0];
	ld.param.u64 	%rd3, [_Z12gpu_reduce_5PfS_jj_param_1];
	ld.param.u32 	%r9, [_Z12gpu_reduce_5PfS_jj_param_2];
	ld.param.u32 	%r10, [_Z12gpu_reduce_5PfS_jj_param_3];
	mov.u32 	%r1, %tid.x;
	mov.u32 	%r2, %ctaid.x;
	shl.b32 	%r3, %r9, 1;
	mad.lo.s32 	%r16, %r3, %r2, %r1;
	shl.b32 	%r11, %r1, 2;
	mov.u32 	%r12, s_res;
	add.s32 	%r5, %r12, %r11;
	mov.b32 	%r13, 0;
	st.shared.u32 	[%r5], %r13;
	setp.ge.u32 	%p1, %r16, %r10;
	@%p1 bra 	$L__BB5_4;
	cvta.to.global.u64 	%rd1, %rd2;
	mov.u32 	%r14, %nctaid.x;
	mul.lo.s32 	%r6, %r3, %r14;
	mov.f32 	%f35, 0f00000000;
$L__BB5_2:
	mul.wide.u32 	%rd4, %r16, 4;
	add.s64 	%rd5, %rd1, %rd4;
	ld.global.f32 	%f4, [%rd5];
	add.s32 	%r15, %r16, %r9;
	mul.wide.u32 	%rd6, %r15, 4;
	add.s64 	%rd7, %rd1, %rd6;
	ld.global.f32 	%f5, [%rd7];
	add.f32 	%f6, %f4, %f5;
	add.f32 	%f35, %f35, %f6;
	add.s32 	%r16, %r16, %r6;
	setp.lt.u32 	%p2, %r16, %r10;
	@%p2 bra 	$L__BB5_2;
	st.shared.f32 	[%r5], %f35;
$L__BB5_4:
	bar.sync 	0;
	setp.lt.u32 	%p3, %r9, 512;
	@%p3 bra 	$L__BB5_8;
	setp.gt.u32 	%p6, %r1, 255;
	@%p6 bra 	$L__BB5_7;
	ld.shared.f32 	%f7, [%r5+1024];
	ld.shared.f32 	%f8, [%r5];
	add.f32 	%f9, %f7, %f8;
	st.shared.f32 	[%r5], %f9;
$L__BB5_7:
	bar.sync 	0;
	bra.uni 	$L__BB5_9;
$L__BB5_8:
	setp.lt.u32 	%p4, %r9, 256;
	@%p4 bra 	$L__BB5_12;
$L__BB5_9:
	setp.gt.u32 	%p7, %r1, 127;
	@%p7 bra 	$L__BB5_11;
	ld.shared.f32 	%f10, [%r5+512];
	ld.shared.f32 	%f11, [%r5];
	add.f32 	%f12, %f10, %f11;
	st.shared.f32 	[%r5], %f12;
$L__BB5_11:
	bar.sync 	0;
	bra.uni 	$L__BB5_13;
$L__BB5_12:
	setp.lt.u32 	%p5, %r9, 128;
	@%p5 bra 	$L__BB5_16;
$L__BB5_13:
	setp.gt.u32 	%p8, %r1, 63;
	@%p8 bra 	$L__BB5_15;
	ld.shared.f32 	%f13, [%r5+256];
	ld.shared.f32 	%f14, [%r5];
	add.f32 	%f15, %f13, %f14;
	st.shared.f32 	[%r5], %f15;
$L__BB5_15:
	bar.sync 	0;
$L__BB5_16:
	setp.gt.u32 	%p9, %r1, 31;
	@%p9 bra 	$L__BB5_31;
	setp.lt.u32 	%p10, %r9, 64;
	@%p10 bra 	$L__BB5_19;
	ld.volatile.shared.f32 	%f16, [%r5+128];
	ld.volatile.shared.f32 	%f17, [%r5];
	add.f32 	%f18, %f16, %f17;
	st.volatile.shared.f32 	[%r5], %f18;
	bra.uni 	$L__BB5_20;
$L__BB5_19:
	setp.lt.u32 	%p11, %r9, 32;
	@%p11 bra 	$L__BB5_21;
$L__BB5_20:
	ld.volatile.shared.f32 	%f19, [%r5+64];
	ld.volatile.shared.f32 	%f20, [%r5];
	add.f32 	%f21, %f19, %f20;
	st.volatile.shared.f32 	[%r5], %f21;
	bra.uni 	$L__BB5_22;
$L__BB5_21:
	setp.lt.u32 	%p12, %r9, 16;
	@%p12 bra 	$L__BB5_23;
$L__BB5_22:
	ld.volatile.shared.f32 	%f22, [%r5+32];
	ld.volatile.shared.f32 	%f23, [%r5];
	add.f32 	%f24, %f22, %f23;
	st.volatile.shared.f32 	[%r5], %f24;
	bra.uni 	$L__BB5_24;
$L__BB5_23:
	setp.lt.u32 	%p13, %r9, 8;
	@%p13 bra 	$L__BB5_25;
$L__BB5_24:
	ld.volatile.shared.f32 	%f25, [%r5+16];
	ld.volatile.shared.f32 	%f26, [%r5];
	add.f32 	%f27, %f25, %f26;
	st.volatile.shared.f32 	[%r5], %f27;
	bra.uni 	$L__BB5_26;
$L__BB5_25:
	setp.lt.u32 	%p14, %r9, 4;
	@%p14 bra 	$L__BB5_27;
$L__BB5_26:
	ld.volatile.shared.f32 	%f28, [%r5+8];
	ld.volatile.shared.f32 	%f29, [%r5];
	add.f32 	%f30, %f28, %f29;
	st.volatile.shared.f32 	[%r5], %f30;
	bra.uni 	$L__BB5_28;
$L__BB5_27:
	setp.lt.u32 	%p15, %r9, 2;
	@%p15 bra 	$L__BB5_29;
$L__BB5_28:
	ld.volatile.shared.f32 	%f31, [%r5+4];
	ld.volatile.shared.f32 	%f32, [%r5];
	add.f32 	%f33, %f31, %f32;
	st.volatile.shared.f32 	[%r5], %f33;
$L__BB5_29:
	setp.ne.s32 	%p16, %r1, 0;
	@%p16 bra 	$L__BB5_31;
	ld.shared.f32 	%f34, [s_res];
	cvta.to.global.u64 	%rd8, %rd3;
	mul.wide.u32 	%rd9, %r2, 4;
	add.s64 	%rd10, %rd8, %rd9;
	st.global.f32 	[%rd10], %f34;
$L__BB5_31:
	ret;

}


// ===== COMPILED SASS (sm_100) =====

	.target	sm_100

	.elftype	@"ET_EXEC"


//--------------------- .note.nv.tkinfo           --------------------------
	.section	.note.nv.tkinfo,"",@"SHT_NOTE"
	.sectionflags	@"SHF_NOTE_NV_TKINFO"
	.tkinfo
        /*0018*/ 	.word	0x00000002
        /*0030*/ 	.string	""
        /*0030*/ 	.string	"ptxas"
        /*0030*/ 	.string	"Cuda compilation tools, release 13.0, V13.0.88"
        /*0030*/ 	.string	"Build cuda_13.0.r13.0/compiler.36424714_0"
        /*0030*/ 	.string	"-arch sm_100 -m 64 "



//--------------------- .note.nv.cuinfo           --------------------------
	.section	.note.nv.cuinfo,"",@"SHT_NOTE"
	.sectionflags	@"SHF_NOTE_NV_CUINFO"
        /*0018*/ 	.short	0x0002
        /*001a*/ 	.short	0x0064
        /*001c*/ 	.short	0x0082
	.zero		2


//--------------------- .nv.info                  --------------------------
	.section	.nv.info,"",@"SHT_CUDA_INFO"
	.align	4


	//----- nvinfo : EIATTR_REGCOUNT
	.align		4
        /*0000*/ 	.byte	0x04, 0x2f
        /*0002*/ 	.short	(.L_1 - .L_0)
	.align		4
.L_0:
        /*0004*/ 	.word	index@(_Z8gpu_HeatPfS_S_i)
        /*0008*/ 	.word	0x00000012


	//----- nvinfo : EIATTR_FRAME_SIZE
	.align		4
.L_1:
        /*000c*/ 	.byte	0x04, 0x11
        /*000e*/ 	.short	(.L_3 - .L_2)
	.align		4
.L_2:
        /*0010*/ 	.word	index@(_Z8gpu_HeatPfS_S_i)
        /*0014*/ 	.word	0x00000000


	//----- nvinfo : EIATTR_REGCOUNT
	.align		4
.L_3:
        /*0018*/ 	.byte	0x04, 0x2f
        /*001a*/ 	.short	(.L_5 - .L_4)
	.align		4
.L_4:
        /*001c*/ 	.word	index@(_Z10gpu_reducePfS_)
        /*0020*/ 	.word	0x0000000b


	//----- nvinfo : EIATTR_FRAME_SIZE
	.align		4
.L_5:
        /*0024*/ 	.byte	0x04, 0x11
        /*0026*/ 	.short	(.L_7 - .L_6)
	.align		4
.L_6:
        /*0028*/ 	.word	index@(_Z10gpu_reducePfS_)
        /*002c*/ 	.word	0x00000000


	//----- nvinfo : EIATTR_REGCOUNT
	.align		4
.L_7:
        /*0030*/ 	.byte	0x04, 0x2f
        /*0032*/ 	.short	(.L_9 - .L_8)
	.align		4
.L_8:
        /*0034*/ 	.word	index@(_Z12gpu_reduce_2PfS_)
        /*0038*/ 	.word	0x0000000e


	//----- nvinfo : EIATTR_FRAME_SIZE
	.align		4
.L_9:
        /*003c*/ 	.byte	0x04, 0x11
        /*003e*/ 	.short	(.L_11 - .L_10)
	.align		4
.L_10:
        /*0040*/ 	.word	index@(_Z12gpu_reduce_2PfS_)
        /*0044*/ 	.word	0x00000000


	//----- nvinfo : EIATTR_REGCOUNT
	.align		4
.L_11:
        /*0048*/ 	.byte	0x04, 0x2f
        /*004a*/ 	.short	(.L_13 - .L_12)
	.align		4
.L_12:
        /*004c*/ 	.word	index@(_Z12gpu_reduce_3PfS_)
        /*0050*/ 	.word	0x0000000d


	//----- nvinfo : EIATTR_FRAME_SIZE
	.align		4
.L_13:
        /*0054*/ 	.byte	0x04, 0x11
        /*0056*/ 	.short	(.L_15 - .L_14)
	.align		4
.L_14:
        /*0058*/ 	.word	index@(_Z12gpu_reduce_3PfS_)
        /*005c*/ 	.word	0x00000000


	//----- nvinfo : EIATTR_REGCOUNT
	.align		4
.L_15:
        /*0060*/ 	.byte	0x04, 0x2f
        /*0062*/ 	.short	(.L_17 - .L_16)
	.align		4
.L_16:
        /*0064*/ 	.word	index@(_Z12gpu_reduce_4PfS_j)
        /*0068*/ 	.word	0x0000000d


	//----- nvinfo : EIATTR_FRAME_SIZE
	.align		4
.L_17:
        /*006c*/ 	.byte	0x04, 0x11
        /*006e*/ 	.short	(.L_19 - .L_18)
	.align		4
.L_18:
        /*0070*/ 	.word	index@(_Z12gpu_reduce_4PfS_j)
        /*0074*/ 	.word	0x00000000


	//----- nvinfo : EIATTR_REGCOUNT
	.align		4
.L_19:
        /*0078*/ 	.byte	0x04, 0x2f
        /*007a*/ 	.short	(.L_21 - .L_20)
	.align		4
.L_20:
        /*007c*/ 	.word	index@(_Z12gpu_reduce_5PfS_jj)
        /*0080*/ 	.word	0x00000012


	//----- nvinfo : EIATTR_FRAME_SIZE
	.align		4
.L_21:
        /*0084*/ 	.byte	0x04, 0x11
        /*0086*/ 	.short	(.L_23 - .L_22)
	.align		4
.L_22:
        /*0088*/ 	.word	index@(_Z12gpu_reduce_5PfS_jj)
        /*008c*/ 	.word	0x00000000


	//----- nvinfo : EIATTR_MIN_STACK_SIZE
	.align		4
.L_23:
        /*0090*/ 	.byte	0x04, 0x12
        /*0092*/ 	.short	(.L_25 - .L_24)
	.align		4
.L_24:
        /*0094*/ 	.word	index@(_Z12gpu_reduce_5PfS_jj)
        /*0098*/ 	.word	0x00000000


	//----- nvinfo : EIATTR_MIN_STACK_SIZE
	.align		4
.L_25:
        /*009c*/ 	.byte	0x04, 0x12
        /*009e*/ 	.short	(.L_27 - .L_26)
	.align		4
.L_26:
        /*00a0*/ 	.word	index@(_Z12gpu_reduce_4PfS_j)
        /*00a4*/ 	.word	0x00000000


	//----- nvinfo : EIATTR_MIN_STACK_SIZE
	.align		4
.L_27:
        /*00a8*/ 	.byte	0x04, 0x12
        /*00aa*/ 	.short	(.L_29 - .L_28)
	.align		4
.L_28:
        /*00ac*/ 	.word	index@(_Z12gpu_reduce_3PfS_)
        /*00b0*/ 	.word	0x00000000


	//----- nvinfo : EIATTR_MIN_STACK_SIZE
	.align		4
.L_29:
        /*00b4*/ 	.byte	0x04, 0x12
        /*00b6*/ 	.short	(.L_31 - .L_30)
	.align		4
.L_30:
        /*00b8*/ 	.word	index@(_Z12gpu_reduce_2PfS_)
        /*00bc*/ 	.word	0x00000000


	//----- nvinfo : EIATTR_MIN_STACK_SIZE
	.align		4
.L_31:
        /*00c0*/ 	.byte	0x04, 0x12
        /*00c2*/ 	.short	(.L_33 - .L_32)
	.align		4
.L_32:
        /*00c4*/ 	.word	index@(_Z10gpu_reducePfS_)
        /*00c8*/ 	.word	0x00000000


	//----- nvinfo : EIATTR_MIN_STACK_SIZE
	.align		4
.L_33:
        /*00cc*/ 	.byte	0x04, 0x12
        /*00ce*/ 	.short	(.L_35 - .L_34)
	.align		4
.L_34:
        /*00d0*/ 	.word	index@(_Z8gpu_HeatPfS_S_i)
        /*00d4*/ 	.word	0x00000000
.L_35:


//--------------------- .nv.compat                --------------------------
	.section	.nv.compat,"",@"SHT_CUDA_COMPAT_INFO"
	.align	4
        /*0000*/ 	.byte	0x02, 0x09, 0x00, 0x00, 0x02, 0x02, 0x01, 0x00, 0x02, 0x05, 0x05, 0x00, 0x03, 0x07, 0x01, 0x01
        /*0010*/ 	.byte	0x02, 0x03, 0x00, 0x00, 0x02, 0x06, 0x01, 0x00, 0x04, 0x0b, 0x08, 0x00, 0x09, 0x00, 0x00, 0x00
        /*0020*/ 	.byte	0x00, 0x00, 0x00, 0x00


//--------------------- .nv.info._Z12gpu_reduce_5PfS_jj --------------------------
	.section	.nv.info._Z12gpu_reduce_5PfS_jj,"",@"SHT_CUDA_INFO"
	.sectionflags	@""
	.align	4


	//----- nvinfo : EIATTR_CUDA_API_VERSION
	.align		4
        /*0000*/ 	.byte	0x04, 0x37
        /*0002*/ 	.short	(.L_37 - .L_36)
.L_36:
        /*0004*/ 	.word	0x00000082


	//----- nvinfo : EIATTR_KPARAM_INFO
	.align		4
.L_37:
        /*0008*/ 	.byte	0x04, 0x17
        /*000a*/ 	.short	(.L_39 - .L_38)
.L_38:
        /*000c*/ 	.word	0x00000000
        /*0010*/ 	.short	0x0003
        /*0012*/ 	.short	0x0014
        /*0014*/ 	.byte	0x00, 0xf0, 0x11, 0x00


	//----- nvinfo : EIATTR_KPARAM_INFO
	.align		4
.L_39:
        /*0018*/ 	.byte	0x04, 0x17
        /*001a*/ 	.short	(.L_41 - .L_40)
.L_40:
        /*001c*/ 	.word	0x00000000
        /*0020*/ 	.short	0x0002
        /*0022*/ 	.short	0x0010
        /*0024*/ 	.byte	0x00, 0xf0, 0x11, 0x00


	//----- nvinfo : EIATTR_KPARAM_INFO
	.align		4
.L_41:
        /*0028*/ 	.byte	0x04, 0x17
        /*002a*/ 	.short	(.L_43 - .L_42)
.L_42:
        /*002c*/ 	.word	0x00000000
        /*0030*/ 	.short	0x0001
        /*0032*/ 	.short	0x0008
        /*0034*/ 	.byte	0x00, 0xf5, 0x21, 0x00


	//----- nvinfo : EIATTR_KPARAM_INFO
	.align		4
.L_43:
        /*0038*/ 	.byte	0x04, 0x17
        /*003a*/ 	.short	(.L_45 - .L_44)
.L_44:
        /*003c*/ 	.word	0x00000000
        /*0040*/ 	.short	0x0000
        /*0042*/ 	.short	0x0000
        /*0044*/ 	.byte	0x00, 0xf5, 0x21, 0x00


	//----- nvinfo : EIATTR_SPARSE_MMA_MASK
	.align		4
.L_45:
        /*0048*/ 	.byte	0x03, 0x50
        /*004a*/ 	.short	0x0000


	//----- nvinfo : EIATTR_MAXREG_COUNT
	.align		4
        /*004c*/ 	.byte	0x03, 0x1b
        /*004e*/ 	.short	0x00ff


	//----- nvinfo : EIATTR_NUM_BARRIERS
	.align		4
        /*0050*/ 	.byte	0x02, 0x4c
        /*0052*/ 	.byte	0x01
	.zero		1


	//----- nvinfo : EIATTR_MERCURY_ISA_VERSION
	.align		4
        /*0054*/ 	.byte	0x03, 0x5f
        /*0056*/ 	.short	0x0101


	//----- nvinfo : EIATTR_VRC_CTA_INIT_COUNT
	.align		4
        /*0058*/ 	.byte	0x02, 0x4a
	.zero		1
	.zero		1


	//----- nvinfo : EIATTR_EXIT_INSTR_OFFSETS
	.align		4
        /*005c*/ 	.byte	0x04, 0x1c
        /*005e*/ 	.short	(.L_47 - .L_46)


	//   ....[0]....
.L_46:
        /*0060*/ 	.word	0x000003e0


	//   ....[1]....
        /*0064*/ 	.word	0x00000680


	//   ....[2]....
        /*0068*/ 	.word	0x000006d0


	//----- nvinfo : EIATTR_CRS_STACK_SIZE
	.align		4
.L_47:
        /*006c*/ 	.byte	0x04, 0x1e
        /*006e*/ 	.short	(.L_49 - .L_48)
.L_48:
        /*0070*/ 	.word	0x00000000


	//----- nvinfo : EIATTR_CBANK_PARAM_SIZE
	.align		4
.L_49:
        /*0074*/ 	.byte	0x03, 0x19
        /*0076*/ 	.short	0x0018


	//----- nvinfo : EIATTR_PARAM_CBANK
	.align		4
        /*0078*/ 	.byte	0x04, 0x0a
        /*007a*/ 	.short	(.L_51 - .L_50)
	.align		4
.L_50:
        /*007c*/ 	.word	index@(.nv.constant0._Z12gpu_reduce_5PfS_jj)
        /*0080*/ 	.short	0x0380
        /*0082*/ 	.short	0x0018


	//----- nvinfo : EIATTR_SW_WAR
	.align		4
.L_51:
        /*0084*/ 	.byte	0x04, 0x36
        /*0086*/ 	.short	(.L_53 - .L_52)
.L_52:
        /*0088*/ 	.word	0x00000008
.L_53:


//--------------------- .nv.info._Z12gpu_reduce_4PfS_j --------------------------
	.section	.nv.info._Z12gpu_reduce_4PfS_j,"",@"SHT_CUDA_INFO"
	.sectionflags	@""
	.align	4


	//----- nvinfo : EIATTR_CUDA_API_VERSION
	.align		4
        /*0000*/ 	.byte	0x04, 0x37
        /*0002*/ 	.short	(.L_55 - .L_54)
.L_54:
        /*0004*/ 	.word	0x00000082


	//----- nvinfo : EIATTR_KPARAM_INFO
	.align		4
.L_55:
        /*0008*/ 	.byte	0x04, 0x17
        /*000a*/ 	.short	(.L_57 - .L_56)
.L_56:
        /*000c*/ 	.word	0x00000000
        /*0010*/ 	.short	0x0002
        /*0012*/ 	.short	0x0010
        /*0014*/ 	.byte	0x00, 0xf0, 0x11, 0x00


	//----- nvinfo : EIATTR_KPARAM_INFO
	.align		4
.L_57:
        /*0018*/ 	.byte	0x04, 0x17
        /*001a*/ 	.short	(.L_59 - .L_58)
.L_58:
        /*001c*/ 	.word	0x00000000
        /*0020*/ 	.short	0x0001
        /*0022*/ 	.short	0x0008
        /*0024*/ 	.byte	0x00, 0xf5, 0x21, 0x00


	//----- nvinfo : EIATTR_KPARAM_INFO
	.align		4
.L_59:
        /*0028*/ 	.byte	0x04, 0x17
        /*002a*/ 	.short	(.L_61 - .L_60)
.L_60:
        /*002c*/ 	.word	0x00000000
        /*0030*/ 	.short	0x0000
        /*0032*/ 	.short	0x0000
        /*0034*/ 	.byte	0x00, 0xf5, 0x21, 0x00


	//----- nvinfo : EIATTR_SPARSE_MMA_MASK
	.align		4
.L_61:
        /*0038*/ 	.byte	0x03, 0x50
        /*003a*/ 	.short	0x0000


	//----- nvinfo : EIATTR_MAXREG_COUNT
	.align		4
        /*003c*/ 	.byte	0x03, 0x1b
        /*003e*/ 	.short	0x00ff


	//----- nvinfo : EIATTR_NUM_BARRIERS
	.align		4
        /*0040*/ 	.byte	0x02, 0x4c
        /*0042*/ 	.byte	0x01
	.zero		1


	//----- nvinfo : EIATTR_MERCURY_ISA_VERSION
	.align		4
        /*0044*/ 	.byte	0x03, 0x5f
        /*0046*/ 	.short	0x0101


	//----- nvinfo : EIATTR_VRC_CTA_INIT_COUNT
	.align		4
        /*0048*/ 	.byte	0x02, 0x4a
	.zero		1
	.zero		1


	//----- nvinfo : EIATTR_EXIT_INSTR_OFFSETS
	.align		4
        /*004c*/ 	.byte	0x04, 0x1c
        /*004e*/ 	.short	(.L_63 - .L_62)


	//   ....[0]....
.L_62:
        /*0050*/ 	.word	0x000002f0


	//   ....[1]....
        /*0054*/ 	.word	0x00000590


	//   ....[2]....
        /*0058*/ 	.word	0x000005e0


	//----- nvinfo : EIATTR_CBANK_PARAM_SIZE
	.align		4
.L_63:
        /*005c*/ 	.byte	0x03, 0x19
        /*005e*/ 	.short	0x0014


	//----- nvinfo : EIATTR_PARAM_CBANK
	.align		4
        /*0060*/ 	.byte	0x04, 0x0a
        /*0062*/ 	.short	(.L_65 - .L_64)
	.align		4
.L_64:
        /*0064*/ 	.word	index@(.nv.constant0._Z12gpu_reduce_4PfS_j)
        /*0068*/ 	.short	0x0380
        /*006a*/ 	.short	0x0014


	//----- nvinfo : EIATTR_SW_WAR
	.align		4
.L_65:
        /*006c*/ 	.byte	0x04, 0x36
        /*006e*/ 	.short	(.L_67 - .L_66)
.L_66:
        /*0070*/ 	.word	0x00000008
.L_67:


//--------------------- .nv.info._Z12gpu_reduce_3PfS_ --------------------------
	.section	.nv.info._Z12gpu_reduce_3PfS_,"",@"SHT_CUDA_INFO"
	.sectionflags	@""
	.align	4


	//----- nvinfo : EIATTR_CUDA_API_VERSION
	.align		4
        /*0000*/ 	.byte	0x04, 0x37
        /*0002*/ 	.short	(.L_69 - .L_68)
.L_68:
        /*0004*/ 	.word	0x00000082


	//----- nvinfo : EIATTR_KPARAM_INFO
	.align		4
.L_69:
        /*0008*/ 	.byte	0x04, 0x17
        /*000a*/ 	.short	(.L_71 - .L_70)
.L_70:
        /*000c*/ 	.word	0x00000000
        /*0010*/ 	.short	0x0001
        /*0012*/ 	.short	0x0008
        /*0014*/ 	.byte	0x00, 0xf5, 0x21, 0x00


	//----- nvinfo : EIATTR_KPARAM_INFO
	.align		4
.L_71:
        /*0018*/ 	.byte	0x04, 0x17
        /*001a*/ 	.short	(.L_73 - .L_72)
.L_72:
        /*001c*/ 	.word	0x00000000
        /*0020*/ 	.short	0x0000
        /*0022*/ 	.short	0x0000
        /*0024*/ 	.byte	0x00, 0xf5, 0x21, 0x00


	//----- nvinfo : EIATTR_SPARSE_MMA_MASK
	.align		4
.L_73:
        /*0028*/ 	.byte	0x03, 0x50
        /*002a*/ 	.short	0x0000


	//----- nvinfo : EIATTR_MAXREG_COUNT
	.align		4
        /*002c*/ 	.byte	0x03, 0x1b
        /*002e*/ 	.short	0x00ff


	//----- nvinfo : EIATTR_NUM_BARRIERS
	.align		4
        /*0030*/ 	.byte	0x02, 0x4c
        /*0032*/ 	.byte	0x01
	.zero		1


	//----- nvinfo : EIATTR_MERCURY_ISA_VERSION
	.align		4
        /*0034*/ 	.byte	0x03, 0x5f
        /*0036*/ 	.short	0x0101


	//----- nvinfo : EIATTR_VRC_CTA_INIT_COUNT
	.align		4
        /*0038*/ 	.byte	0x02, 0x4a
	.zero		1
	.zero		1


	//----- nvinfo : EIATTR_EXIT_INSTR_OFFSETS
	.align		4
        /*003c*/ 	.byte	0x04, 0x1c
        /*003e*/ 	.short	(.L_75 - .L_74)


	//   ....[0]....
.L_74:
        /*0040*/ 	.word	0x00000260


	//   ....[1]....
        /*0044*/ 	.word	0x00000400


	//   ....[2]....
        /*0048*/ 	.word	0x00000480


	//----- nvinfo : EIATTR_CRS_STACK_SIZE
	.align		4
.L_75:
        /*004c*/ 	.byte	0x04, 0x1e
        /*004e*/ 	.short	(.L_77 - .L_76)
.L_76:
        /*0050*/ 	.word	0x00000000


	//----- nvinfo : EIATTR_CBANK_PARAM_SIZE
	.align		4
.L_77:
        /*0054*/ 	.byte	0x03, 0x19
        /*0056*/ 	.short	0x0010


	//----- nvinfo : EIATTR_PARAM_CBANK
	.align		4
        /*0058*/ 	.byte	0x04, 0x0a
        /*005a*/ 	.short	(.L_79 - .L_78)
	.align		4
.L_78:
        /*005c*/ 	.word	index@(.nv.constant0._Z12gpu_reduce_3PfS_)
        /*0060*/ 	.short	0x0380
        /*0062*/ 	.short	0x0010


	//----- nvinfo : EIATTR_SW_WAR
	.align		4
.L_79:
        /*0064*/ 	.byte	0x04, 0x36
        /*0066*/ 	.short	(.L_81 - .L_80)
.L_80:
        /*0068*/ 	.word	0x00000008
.L_81:


//--------------------- .nv.info._Z12gpu_reduce_2PfS_ --------------------------
	.section	.nv.info._Z12gpu_reduce_2PfS_,"",@"SHT_CUDA_INFO"
	.sectionflags	@""
	.align	4


	//----- nvinfo : EIATTR_CUDA_API_VERSION
	.align		4
        /*0000*/ 	.byte	0x04, 0x37
        /*0002*/ 	.short	(.L_83 - .L_82)
.L_82:
        /*0004*/ 	.word	0x00000082


	//----- nvinfo : EIATTR_KPARAM_INFO
	.align		4
.L_83:
        /*0008*/ 	.byte	0x04, 0x17
        /*000a*/ 	.short	(.L_85 - .L_84)
.L_84:
        /*000c*/ 	.word	0x00000000
        /*0010*/ 	.short	0x0001
        /*0012*/ 	.short	0x0008
        /*0014*/ 	.byte	0x00, 0xf5, 0x21, 0x00


	//----- nvinfo : EIATTR_KPARAM_INFO
	.align		4
.L_85:
        /*0018*/ 	.byte	0x04, 0x17
        /*001a*/ 	.short	(.L_87 - .L_86)
.L_86:
        /*001c*/ 	.word	0x00000000
        /*0020*/ 	.short	0x0000
        /*0022*/ 	.short	0x0000
        /*0024*/ 	.byte	0x00, 0xf5, 0x21, 0x00


	//----- nvinfo : EIATTR_SPARSE_MMA_MASK
	.align		4
.L_87:
        /*0028*/ 	.byte	0x03, 0x50
        /*002a*/ 	.short	0x0000


	//----- nvinfo : EIATTR_MAXREG_COUNT
	.align		4
        /*002c*/ 	.byte	0x03, 0x1b
        /*002e*/ 	.short	0x00ff


	//----- nvinfo : EIATTR_NUM_BARRIERS
	.align		4
        /*0030*/ 	.byte	0x02, 0x4c
        /*0032*/ 	.byte	0x01
	.zero		1


	//----- nvinfo : EIATTR_MERCURY_ISA_VERSION
	.align		4
        /*0034*/ 	.byte	0x03, 0x5f
        /*0036*/ 	.short	0x0101


	//----- nvinfo : EIATTR_VRC_CTA_INIT_COUNT
	.align		4
        /*0038*/ 	.byte	0x02, 0x4a
	.zero		1
	.zero		1


	//----- nvinfo : EIATTR_EXIT_INSTR_OFFSETS
	.align		4
        /*003c*/ 	.byte	0x04, 0x1c
        /*003e*/ 	.short	(.L_89 - .L_88)


	//   ....[0]....
.L_88:
        /*0040*/ 	.word	0x00000260


	//   ....[1]....
        /*0044*/ 	.word	0x000002e0


	//----- nvinfo : EIATTR_CRS_STACK_SIZE
	.align		4
.L_89:
        /*0048*/ 	.byte	0x04, 0x1e
        /*004a*/ 	.short	(.L_91 - .L_90)
.L_90:
        /*004c*/ 	.word	0x00000000


	//----- nvinfo : EIATTR_CBANK_PARAM_SIZE
	.align		4
.L_91:
        /*0050*/ 	.byte	0x03, 0x19
        /*0052*/ 	.short	0x0010


	//----- nvinfo : EIATTR_PARAM_CBANK
	.align		4
        /*0054*/ 	.byte	0x04, 0x0a
        /*0056*/ 	.short	(.L_93 - .L_92)
	.align		4
.L_92:
        /*0058*/ 	.word	index@(.nv.constant0._Z12gpu_reduce_2PfS_)
        /*005c*/ 	.short	0x0380
        /*005e*/ 	.short	0x0010


	//----- nvinfo : EIATTR_SW_WAR
	.align		4
.L_93:
        /*0060*/ 	.byte	0x04, 0x36
        /*0062*/ 	.short	(.L_95 - .L_94)
.L_94:
        /*0064*/ 	.word	0x00000008
.L_95:


//--------------------- .nv.info._Z10gpu_reducePfS_ --------------------------
	.section	.nv.info._Z10gpu_reducePfS_,"",@"SHT_CUDA_INFO"
	.sectionflags	@""
	.align	4


	//----- nvinfo : EIATTR_CUDA_API_VERSION
	.align		4
        /*0000*/ 	.byte	0x04, 0x37
        /*0002*/ 	.short	(.L_97 - .L_96)
.L_96:
        /*0004*/ 	.word	0x00000082


	//----- nvinfo : EIATTR_KPARAM_INFO
	.align		4
.L_97:
        /*0008*/ 	.byte	0x04, 0x17
        /*000a*/ 	.short	(.L_99 - .L_98)
.L_98:
        /*000c*/ 	.word	0x00000000
        /*0010*/ 	.short	0x0001
        /*0012*/ 	.short	0x0008
        /*0014*/ 	.byte	0x00, 0xf5, 0x21, 0x00


	//----- nvinfo : EIATTR_KPARAM_INFO
	.align		4
.L_99:
        /*0018*/ 	.byte	0x04, 0x17
        /*001a*/ 	.short	(.L_101 - .L_100)
.L_100:
        /*001c*/ 	.word	0x00000000
        /*0020*/ 	.short	0x0000
        /*0022*/ 	.short	0x0000
        /*0024*/ 	.byte	0x00, 0xf5, 0x21, 0x00


	//----- nvinfo : EIATTR_SPARSE_MMA_MASK
	.align		4
.L_101:
        /*0028*/ 	.byte	0x03, 0x50
        /*002a*/ 	.short	0x0000


	//----- nvinfo : EIATTR_MAXREG_COUNT
	.align		4
        /*002c*/ 	.byte	0x03, 0x1b
        /*002e*/ 	.short	0x00ff


	//----- nvinfo : EIATTR_NUM_BARRIERS
	.align		4
        /*0030*/ 	.byte	0x02, 0x4c
        /*0032*/ 	.byte	0x01
	.zero		1


	//----- nvinfo : EIATTR_MERCURY_ISA_VERSION
	.align		4
        /*0034*/ 	.byte	0x03, 0x5f
        /*0036*/ 	.short	0x0101


	//----- nvinfo : EIATTR_VRC_CTA_INIT_COUNT
	.align		4
        /*0038*/ 	.byte	0x02, 0x4a
	.zero		1
	.zero		1


	//----- nvinfo : EIATTR_EXIT_INSTR_OFFSETS
	.align		4
        /*003c*/ 	.byte	0x04, 0x1c
        /*003e*/ 	.short	(.L_103 - .L_102)


	//   ....[0]....
.L_102:
        /*0040*/ 	.word	0x00000210


	//   ....[1]....
        /*0044*/ 	.word	0x00000290


	//----- nvinfo : EIATTR_CRS_STACK_SIZE
	.align		4
.L_103:
        /*0048*/ 	.byte	0x04, 0x1e
        /*004a*/ 	.short	(.L_105 - .L_104)
.L_104:
        /*004c*/ 	.word	0x00000000


	//----- nvinfo : EIATTR_CBANK_PARAM_SIZE
	.align		4
.L_105:
        /*0050*/ 	.byte	0x03, 0x19
        /*0052*/ 	.short	0x0010


	//----- nvinfo : EIATTR_PARAM_CBANK
	.align		4
        /*0054*/ 	.byte	0x04, 0x0a
        /*0056*/ 	.short	(.L_107 - .L_106)
	.align		4
.L_106:
        /*0058*/ 	.word	index@(.nv.constant0._Z10gpu_reducePfS_)
        /*005c*/ 	.short	0x0380
        /*005e*/ 	.short	0x0010


	//----- nvinfo : EIATTR_SW_WAR
	.align		4
.L_107:
        /*0060*/ 	.byte	0x04, 0x36
        /*0062*/ 	.short	(.L_109 - .L_108)
.L_108:
        /*0064*/ 	.word	0x00000008
.L_109:


//--------------------- .nv.info._Z8gpu_HeatPfS_S_i --------------------------
	.section	.nv.info._Z8gpu_HeatPfS_S_i,"",@"SHT_CUDA_INFO"
	.sectionflags	@""
	.align	4


	//----- nvinfo : EIATTR_CUDA_API_VERSION
	.align		4
        /*0000*/ 	.byte	0x04, 0x37
        /*0002*/ 	.short	(.L_111 - .L_110)
.L_110:
        /*0004*/ 	.word	0x00000082


	//----- nvinfo : EIATTR_KPARAM_INFO
	.align		4
.L_111:
        /*0008*/ 	.byte	0x04, 0x17
        /*000a*/ 	.short	(.L_113 - .L_112)
.L_112:
        /*000c*/ 	.word	0x00000000
        /*0010*/ 	.short	0x0003
        /*0012*/ 	.short	0x0018
        /*0014*/ 	.byte	0x00, 0xf0, 0x11, 0x00


	//----- nvinfo : EIATTR_KPARAM_INFO
	.align		4
.L_113:
        /*0018*/ 	.byte	0x04, 0x17
        /*001a*/ 	.short	(.L_115 - .L_114)
.L_114:
        /*001c*/ 	.word	0x00000000
        /*0020*/ 	.short	0x0002
        /*0022*/ 	.short	0x0010
        /*0024*/ 	.byte	0x00, 0xf5, 0x21, 0x00


	//----- nvinfo : EIATTR_KPARAM_INFO
	.align		4
.L_115:
        /*0028*/ 	.byte	0x04, 0x17
        /*002a*/ 	.short	(.L_117 - .L_116)
.L_116:
        /*002c*/ 	.word	0x00000000
        /*0030*/ 	.short	0x0001
        /*0032*/ 	.short	0x0008
        /*0034*/ 	.byte	0x00, 0xf5, 0x21, 0x00


	//----- nvinfo : EIATTR_KPARAM_INFO
	.align		4
.L_117:
        /*0038*/ 	.byte	0x04, 0x17
        /*003a*/ 	.short	(.L_119 - .L_118)
.L_118:
        /*003c*/ 	.word	0x00000000
        /*0040*/ 	.short	0x0000
        /*0042*/ 	.short	0x0000
        /*0044*/ 	.byte	0x00, 0xf5, 0x21, 0x00


	//----- nvinfo : EIATTR_SPARSE_MMA_MASK
	.align		4
.L_119:
        /*0048*/ 	.byte	0x03, 0x50
        /*004a*/ 	.short	0x0000


	//----- nvinfo : EIATTR_MAXREG_COUNT
	.align		4
        /*004c*/ 	.byte	0x03, 0x1b
        /*004e*/ 	.short	0x00ff


	//----- nvinfo : EIATTR_MERCURY_ISA_VERSION
	.align		4
        /*0050*/ 	.byte	0x03, 0x5f
        /*0052*/ 	.short	0x0101


	//----- nvinfo : EIATTR_VRC_CTA_INIT_COUNT
	.align		4
        /*0054*/ 	.byte	0x02, 0x4a
	.zero		1
	.zero		1


	//----- nvinfo : EIATTR_EXIT_INSTR_OFFSETS
	.align		4
        /*0058*/ 	.byte	0x04, 0x1c
        /*005a*/ 	.short	(.L_121 - .L_120)


	//   ....[0]....
.L_120:
        /*005c*/ 	.word	0x000000c0


	//   ....[1]....
        /*0060*/ 	.word	0x00000140


	//   ....[2]....
        /*0064*/ 	.word	0x00000320


	//----- nvinfo : EIATTR_CBANK_PARAM_SIZE
	.align		4
.L_121:
        /*0068*/ 	.byte	0x03, 0x19
        /*006a*/ 	.short	0x001c


	//----- nvinfo : EIATTR_PARAM_CBANK
	.align		4
        /*006c*/ 	.byte	0x04, 0x0a
        /*006e*/ 	.short	(.L_123 - .L_122)
	.align		4
.L_122:
        /*0070*/ 	.word	index@(.nv.constant0._Z8gpu_HeatPfS_S_i)
        /*0074*/ 	.short	0x0380
        /*0076*/ 	.short	0x001c


	//----- nvinfo : EIATTR_SW_WAR
	.align		4
.L_123:
        /*0078*/ 	.byte	0x04, 0x36
        /*007a*/ 	.short	(.L_125 - .L_124)
.L_124:
        /*007c*/ 	.word	0x00000008
.L_125:


//--------------------- .nv.callgraph             --------------------------
	.section	.nv.callgraph,"",@"SHT_CUDA_CALLGRAPH"
	.align	4
	.sectionentsize	8
	.align		4
        /*0000*/ 	.word	0x00000000
	.align		4
        /*0004*/ 	.word	0xffffffff
	.align		4
        /*0008*/ 	.word	0x00000000
	.align		4
        /*000c*/ 	.word	0xfffffffe
	.align		4
        /*0010*/ 	.word	0x00000000
	.align		4
        /*0014*/ 	.word	0xfffffffd
	.align		4
        /*0018*/ 	.word	0x00000000
	.align		4
        /*001c*/ 	.word	0xfffffffc


//--------------------- .text._Z12gpu_reduce_5PfS_jj --------------------------
	.section	.text._Z12gpu_reduce_5PfS_jj,"ax",@progbits
	.align	128
        .global         _Z12gpu_reduce_5PfS_jj
        .type           _Z12gpu_reduce_5PfS_jj,@function
        .size           _Z12gpu_reduce_5PfS_jj,(.L_x_46 - _Z12gpu_reduce_5PfS_jj)
        .other          _Z12gpu_reduce_5PfS_jj,@"STO_CUDA_ENTRY STV_DEFAULT"
_Z12gpu_reduce_5PfS_jj:
.text._Z12gpu_reduce_5PfS_jj:
[----:B------:R-:W-:Y:S01]  /*0000*/  LDC R1, c[0x0][0x37c] ;  /* 0x0000df00ff017b82 */ /* 0x000fe20000000800 */
[----:B------:R-:W0:Y:S07]  /*0010*/  S2R R7, SR_TID.X ;  /* 0x0000000000077919 */ /* 0x000e2e0000002100 */
[----:B------:R-:W1:Y:S01]  /*0020*/  S2UR UR5, SR_CgaCtaId ;  /* 0x00000000000579c3 */ /* 0x000e620000008800 */
[----:B------:R-:W-:Y:S01]  /*0030*/  UMOV UR4, 0x400 ;  /* 0x0000040000047882 */ /* 0x000fe20000000000 */
[----:B------:R-:W2:Y:S01]  /*0040*/  LDCU.64 UR6, c[0x0][0x358] ;  /* 0x00006b00ff0677ac */ /* 0x000ea20008000a00 */
[----:B------:R-:W3:Y:S01]  /*0050*/  S2R R0, SR_CTAID.X ;  /* 0x0000000000007919 */ /* 0x000ee20000002500 */
[----:B------:R-:W-:Y:S04]  /*0060*/  BSSY.RECONVERGENT B0, `(.L_x_0) ;  /* 0x000001b000007945 */ /* 0x000fe80003800200 */
[----:B------:R-:W4:Y:S01]  /*0070*/  LDC.64 R2, c[0x0][0x390] ;  /* 0x0000e400ff027b82 */ /* 0x000f220000000a00 */
[----:B-1----:R-:W-:-:S06]  /*0080*/  ULEA UR4, UR5, UR4, 0x18 ;  /* 0x0000000405047291 */ /* 0x002fcc000f8ec0ff */
[----:B0-----:R-:W-:Y:S01]  /*0090*/  LEA R6, R7, UR4, 0x2 ;  /* 0x0000000407067c11 */ /* 0x001fe2000f8e10ff */
[----:B----4-:R-:W-:-:S04]  /*00a0*/  IMAD.SHL.U32 R8, R2, 0x2, RZ ;  /* 0x0000000202087824 */ /* 0x010fc800078e00ff */
[----:B------:R0:W-:Y:S01]  /*00b0*/  STS [R6], RZ ;  /* 0x000000ff06007388 */ /* 0x0001e20000000800 */
[----:B---3--:R-:W-:-:S05]  /*00c0*/  IMAD R10, R8, R0, R7 ;  /* 0x00000000080a7224 */ /* 0x008fca00078e0207 */
[----:B------:R-:W-:-:S13]  /*00d0*/  ISETP.GE.U32.AND P0, PT, R10, R3, PT ;  /* 0x000000030a00720c */ /* 0x000fda0003f06070 */
[----:B0-2---:R-:W-:Y:S05]  /*00e0*/  @P0 BRA `(.L_x_1) ;  /* 0x0000000000480947 */ /* 0x005fea0003800000 */
[----:B------:R-:W0:Y:S01]  /*00f0*/  LDC.64 R4, c[0x0][0x380] ;  /* 0x0000e000ff047b82 */ /* 0x000e220000000a00 */
[----:B------:R-:W1:Y:S01]  /*0100*/  LDCU UR5, c[0x0][0x370] ;  /* 0x00006e00ff0577ac */ /* 0x000e620008000800 */
[----:B------:R-:W-:Y:S01]  /*0110*/  BSSY.RECONVERGENT B1, `(.L_x_2) ;  /* 0x000000e000017945 */ /* 0x000fe20003800200 */
[----:B------:R-:W-:Y:S01]  /*0120*/  MOV R13, R10 ;  /* 0x0000000a000d7202 */ /* 0x000fe20000000f00 */
[----:B------:R-:W-:Y:S02]  /*0130*/  IMAD.MOV.U32 R15, RZ, RZ, RZ ;  /* 0x000000ffff0f7224 */ /* 0x000fe400078e00ff */
[----:B-1----:R-:W-:-:S07]  /*0140*/  IMAD R12, R8, UR5, RZ ;  /* 0x00000005080c7c24 */ /* 0x002fce000f8e02ff */
.L_x_3:
[C---:B------:R-:W-:Y:S01]  /*0150*/  IADD3 R11, PT, PT, R13.reuse, R2, RZ ;  /* 0x000000020d0b7210 */ /* 0x040fe20007ffe0ff */
[----:B0-----:R-:W-:-:S04]  /*0160*/  IMAD.WIDE.U32 R8, R13, 0x4, R4 ;  /* 0x000000040d087825 */ /* 0x001fc800078e0004 */
[----:B------:R-:W-:Y:S02]  /*0170*/  IMAD.WIDE.U32 R10, R11, 0x4, R4 ;  /* 0x000000040b0a7825 */ /* 0x000fe400078e0004 */
[----:B------:R-:W2:Y:S04]  /*0180*/  LDG.E R8, desc[UR6][R8.64] ;  /* 0x0000000608087981 */ /* 0x000ea8000c1e1900 */
[----:B------:R-:W2:Y:S01]  /*0190*/  LDG.E R11, desc[UR6][R10.64] ;  /* 0x000000060a0b7981 */ /* 0x000ea2000c1e1900 */
[----:B------:R-:W-:-:S05]  /*01a0*/  IMAD.IADD R13, R12, 0x1, R13 ;  /* 0x000000010c0d7824 */ /* 0x000fca00078e020d */
[----:B------:R-:W-:Y:S01]  /*01b0*/  ISETP.GE.U32.AND P0, PT, R13, R3, PT ;  /* 0x000000030d00720c */ /* 0x000fe20003f06070 */
[----:B--2---:R-:W-:-:S04]  /*01c0*/  FADD R14, R8, R11 ;  /* 0x0000000b080e7221 */ /* 0x004fc80000000000 */
[----:B------:R-:W-:-:S08]  /*01d0*/  FADD R15, R14, R15 ;  /* 0x0000000f0e0f7221 */ /* 0x000fd00000000000 */
[----:B------:R-:W-:Y:S05]  /*01e0*/  @!P0 BRA `(.L_x_3) ;  /* 0xfffffffc00d88947 */ /* 0x000fea000383ffff */
[----:B------:R-:W-:Y:S05]  /*01f0*/  BSYNC.RECONVERGENT B1 ;  /* 0x0000000000017941 */ /* 0x000fea0003800200 */
.L_x_2:
[----:B------:R0:W-:Y:S02]  /*0200*/  STS [R6], R15 ;  /* 0x0000000f06007388 */ /* 0x0001e40000000800 */
.L_x_1:
[----:B------:R-:W-:Y:S05]  /*0210*/  BSYNC.RECONVERGENT B0 ;  /* 0x0000000000007941 */ /* 0x000fea0003800200 */
.L_x_0:
[----:B------:R-:W-:Y:S01]  /*0220*/  BAR.SYNC.DEFER_BLOCKING 0x0 ;  /* 0x0000000000007b1d */ /* 0x000fe20000010000 */
[----:B------:R-:W-:-:S13]  /*0230*/  ISETP.GE.U32.AND P0, PT, R2, 0x200, PT ;  /* 0x000002000200780c */ /* 0x000fda0003f06070 */
[----:B------:R-:W-:Y:S05]  /*0240*/  @!P0 BRA `(.L_x_4) ;  /* 0x00000000001c8947 */ /* 0x000fea0003800000 */
[----:B------:R-:W-:-:S13]  /*0250*/  ISETP.GT.U32.AND P0, PT, R7, 0xff, PT ;  /* 0x000000ff0700780c */ /* 0x000fda0003f04070 */
[----:B------:R-:W-:Y:S04]  /*0260*/  @!P0 LDS R3, [R6+0x400] ;  /* 0x0004000006038984 */ /* 0x000fe80000000800 */
[----:B------:R-:W1:Y:S02]  /*0270*/  @!P0 LDS R4, [R6] ;  /* 0x0000000006048984 */ /* 0x000e640000000800 */
[----:B-1----:R-:W-:-:S05]  /*0280*/  @!P0 FADD R3, R3, R4 ;  /* 0x0000000403038221 */ /* 0x002fca0000000000 */
[----:B------:R1:W-:Y:S01]  /*0290*/  @!P0 STS [R6], R3 ;  /* 0x0000000306008388 */ /* 0x0003e20000000800 */
[----:B------:R-:W-:Y:S06]  /*02a0*/  BAR.SYNC.DEFER_BLOCKING 0x0 ;  /* 0x0000000000007b1d */ /* 0x000fec0000010000 */
[----:B------:R-:W-:Y:S05]  /*02b0*/  BRA `(.L_x_5) ;  /* 0x0000000000087947 */ /* 0x000fea0003800000 */
.L_x_4:
[----:B------:R-:W-:-:S13]  /*02c0*/  ISETP.GE.U32.AND P0, PT, R2, 0x100, PT ;  /* 0x000001000200780c */ /* 0x000fda0003f06070 */
[----:B------:R-:W-:Y:S05]  /*02d0*/  @!P0 BRA `(.L_x_6) ;  /* 0x00000000001c8947 */ /* 0x000fea0003800000 */
.L_x_5:
[----:B------:R-:W-:-:S13]  /*02e0*/  ISETP.GT.U32.AND P0, PT, R7, 0x7f, PT ;  /* 0x0000007f0700780c */ /* 0x000fda0003f04070 */
[----:B-1----:R-:W-:Y:S04]  /*02f0*/  @!P0 LDS R3, [R6+0x200] ;  /* 0x0002000006038984 */ /* 0x002fe80000000800 */
[----:B------:R-:W1:Y:S02]  /*0300*/  @!P0 LDS R4, [R6] ;  /* 0x0000000006048984 */ /* 0x000e640000000800 */
[----:B-1----:R-:W-:-:S05]  /*0310*/  @!P0 FADD R3, R3, R4 ;  /* 0x0000000403038221 */ /* 0x002fca0000000000 */
[----:B------:R1:W-:Y:S01]  /*0320*/  @!P0 STS [R6], R3 ;  /* 0x0000000306008388 */ /* 0x0003e20000000800 */
[----:B------:R-:W-:Y:S06]  /*0330*/  BAR.SYNC.DEFER_BLOCKING 0x0 ;  /* 0x0000000000007b1d */ /* 0x000fec0000010000 */
[----:B------:R-:W-:Y:S05]  /*0340*/  BRA `(.L_x_7) ;  /* 0x0000000000087947 */ /* 0x000fea0003800000 */
.L_x_6:
[----:B------:R-:W-:-:S13]  /*0350*/  ISETP.GE.U32.AND P0, PT, R2, 0x80, PT ;  /* 0x000000800200780c */ /* 0x000fda0003f06070 */
[----:B------:R-:W-:Y:S05]  /*0360*/  @!P0 BRA `(.L_x_8) ;  /* 0x0000000000188947 */ /* 0x000fea0003800000 */
.L_x_7:
[----:B------:R-:W-:-:S13]  /*0370*/  ISETP.GT.U32.AND P0, PT, R7, 0x3f, PT ;  /* 0x0000003f0700780c */ /* 0x000fda0003f04070 */
[----:B-1----:R-:W-:Y:S04]  /*0380*/  @!P0 LDS R3, [R6+0x100] ;  /* 0x0001000006038984 */ /* 0x002fe80000000800 */
[----:B------:R-:W1:Y:S02]  /*0390*/  @!P0 LDS R4, [R6] ;  /* 0x0000000006048984 */ /* 0x000e640000000800 */
[----:B-1----:R-:W-:-:S05]  /*03a0*/  @!P0 FADD R3, R3, R4 ;  /* 0x0000000403038221 */ /* 0x002fca0000000000 */
[----:B------:R1:W-:Y:S01]  /*03b0*/  @!P0 STS [R6], R3 ;  /* 0x0000000306008388 */ /* 0x0003e20000000800 */
[----:B------:R-:W-:Y:S06]  /*03c0*/  BAR.SYNC.DEFER_BLOCKING 0x0 ;  /* 0x0000000000007b1d */ /* 0x000fec0000010000 */
.L_x_8:
[----:B------:R-:W-:-:S13]  /*03d0*/  ISETP.GT.U32.AND P0, PT, R7, 0x1f, PT ;  /* 0x0000001f0700780c */ /* 0x000fda0003f04070 */
[----:B------:R-:W-:Y:S05]  /*03e0*/  @P0 EXIT ;  /* 0x000000000000094d */ /* 0x000fea0003800000 */
[----:B------:R-:W-:-:S13]  /*03f0*/  ISETP.GE.U32.AND P0, PT, R2, 0x40, PT ;  /* 0x000000400200780c */ /* 0x000fda0003f06070 */
[----:B-1----:R-:W-:Y:S04]  /*0400*/  @P0 LDS R3, [R6+0x80] ;  /* 0x0000800006030984 */ /* 0x002fe80000000800 */
[----:B------:R-:W1:Y:S02]  /*0410*/  @P0 LDS R4, [R6] ;  /* 0x0000000006040984 */ /* 0x000e640000000800 */
[----:B-1----:R-:W-:-:S05]  /*0420*/  @P0 FADD R3, R3, R4 ;  /* 0x0000000403030221 */ /* 0x002fca0000000000 */
[----:B------:R1:W-:Y:S01]  /*0430*/  @P0 STS [R6], R3 ;  /* 0x0000000306000388 */ /* 0x0003e20000000800 */
[----:B------:R-:W-:Y:S05]  /*0440*/  @P0 BRA `(.L_x_9) ;  /* 0x0000000000080947 */ /* 0x000fea0003800000 */
[----:B------:R-:W-:-:S13]  /*0450*/  ISETP.GE.U32.AND P0, PT, R2, 0x20, PT ;  /* 0x000000200200780c */ /* 0x000fda0003f06070 */
[----:B------:R-:W-:Y:S05]  /*0460*/  @!P0 BRA `(.L_x_10) ;  /* 0x0000000000148947 */ /* 0x000fea0003800000 */
.L_x_9:
[----:B------:R-:W-:Y:S04]  /*0470*/  LDS R2, [R6+0x40] ;  /* 0x0000400006027984 */ /* 0x000fe80000000800 */
[----:B-1----:R-:W1:Y:S02]  /*0480*/  LDS R3, [R6] ;  /* 0x0000000006037984 */ /* 0x002e640000000800 */
[----:B-1----:R-:W-:-:S05]  /*0490*/  FADD R3, R2, R3 ;  /* 0x0000000302037221 */ /* 0x002fca0000000000 */
[----:B------:R2:W-:Y:S01]  /*04a0*/  STS [R6], R3 ;  /* 0x0000000306007388 */ /* 0x0005e20000000800 */
[----:B------:R-:W-:Y:S05]  /*04b0*/  BRA `(.L_x_11) ;  /* 0x0000000000087947 */ /* 0x000fea0003800000 */
.L_x_10:
[----:B------:R-:W-:-:S13]  /*04c0*/  ISETP.GE.U32.AND P0, PT, R2, 0x10, PT ;  /* 0x000000100200780c */ /* 0x000fda0003f06070 */
[----:B------:R-:W-:Y:S05]  /*04d0*/  @!P0 BRA `(.L_x_12) ;  /* 0x0000000000148947 */ /* 0x000fea0003800000 */
.L_x_11:
[----:B------:R-:W-:Y:S04]  /*04e0*/  LDS R2, [R6+0x20] ;  /* 0x0000200006027984 */ /* 0x000fe80000000800 */
[----:B-12---:R-:W1:Y:S02]  /*04f0*/  LDS R3, [R6] ;  /* 0x0000000006037984 */ /* 0x006e640000000800 */
[----:B-1----:R-:W-:-:S05]  /*0500*/  FADD R3, R2, R3 ;  /* 0x0000000302037221 */ /* 0x002fca0000000000 */
[----:B------:R2:W-:Y:S01]  /*0510*/  STS [R6], R3 ;  /* 0x0000000306007388 */ /* 0x0005e20000000800 */
[----:B------:R-:W-:Y:S05]  /*0520*/  BRA `(.L_x_13) ;  /* 0x0000000000087947 */ /* 0x000fea0003800000 */
.L_x_12:
[----:B------:R-:W-:-:S13]  /*0530*/  ISETP.GE.U32.AND P0, PT, R2, 0x8, PT ;  /* 0x000000080200780c */ /* 0x000fda0003f06070 */
[----:B------:R-:W-:Y:S05]  /*0540*/  @!P0 BRA `(.L_x_14) ;  /* 0x0000000000148947 */ /* 0x000fea0003800000 */
.L_x_13:
[----:B------:R-:W-:Y:S04]  /*0550*/  LDS R2, [R6+0x10] ;  /* 0x0000100006027984 */ /* 0x000fe80000000800 */
[----:B-12---:R-:W1:Y:S02]  /*0560*/  LDS R3, [R6] ;  /* 0x0000000006037984 */ /* 0x006e640000000800 */
[----:B-1----:R-:W-:-:S05]  /*0570*/  FADD R3, R2, R3 ;  /* 0x0000000302037221 */ /* 0x002fca0000000000 */
[----:B------:R2:W-:Y:S01]  /*0580*/  STS [R6], R3 ;  /* 0x0000000306007388 */ /* 0x0005e20000000800 */
[----:B------:R-:W-:Y:S05]  /*0590*/  BRA `(.L_x_15) ;  /* 0x0000000000087947 */ /* 0x000fea0003800000 */
.L_x_14:
[----:B------:R-:W-:-:S13]  /*05a0*/  ISETP.GE.U32.AND P0, PT, R2, 0x4, PT ;  /* 0x000000040200780c */ /* 0x000fda0003f06070 */
[----:B------:R-:W-:Y:S05]  /*05b0*/  @!P0 BRA `(.L_x_16) ;  /* 0x0000000000148947 */ /* 0x000fea0003800000 */
.L_x_15:
[----:B------:R-:W-:Y:S04]  /*05c0*/  LDS R2, [R6+0x8] ;  /* 0x0000080006027984 */ /* 0x000fe80000000800 */
[----:B-12---:R-:W1:Y:S02]  /*05d0*/  LDS R3, [R6] ;  /* 0x0000000006037984 */ /* 0x006e640000000800 */
[----:B-1----:R-:W-:-:S05]  /*05e0*/  FADD R3, R2, R3 ;  /* 0x0000000302037221 */ /* 0x002fca0000000000 */
[----:B------:R2:W-:Y:S01]  /*05f0*/  STS [R6], R3 ;  /* 0x0000000306007388 */ /* 0x0005e20000000800 */
[----:B------:R-:W-:Y:S05]  /*0600*/  BRA `(.L_x_17) ;  /* 0x0000000000087947 */ /* 0x000fea0003800000 */
.L_x_16:
[----:B------:R-:W-:-:S13]  /*0610*/  ISETP.GE.U32.AND P0, PT, R2, 0x2, PT ;  /* 0x000000020200780c */ /* 0x000fda0003f06070 */
[----:B------:R-:W-:Y:S05]  /*0620*/  @!P0 BRA `(.L_x_18) ;  /* 0x0000000000108947 */ /* 0x000fea0003800000 */
.L_x_17:
[----:B------:R-:W-:Y:S04]  /*0630*/  LDS R2, [R6+0x4] ;  /* 0x0000040006027984 */ /* 0x000fe80000000800 */
[----:B-12---:R-:W1:Y:S02]  /*0640*/  LDS R3, [R6] ;  /* 0x0000000006037984 */ /* 0x006e640000000800 */
[----:B-1----:R-:W-:-:S05]  /*0650*/  FADD R3, R2, R3 ;  /* 0x0000000302037221 */ /* 0x002fca0000000000 */
[----:B------:R2:W-:Y:S02]  /*0660*/  STS [R6], R3 ;  /* 0x0000000306007388 */ /* 0x0005e40000000800 */
.L_x_18:
[----:B------:R-:W-:-:S13]  /*0670*/  ISETP.NE.AND P0, PT, R7, RZ, PT ;  /* 0x000000ff0700720c */ /* 0x000fda0003f05270 */
[----:B------:R-:W-:Y:S05]  /*0680*/  @P0 EXIT ;  /* 0x000000000000094d */ /* 0x000fea0003800000 */
[----:B------:R-:W3:Y:S01]  /*0690*/  LDS R5, [UR4] ;  /* 0x00000004ff057984 */ /* 0x000ee20008000800 */
[----:B-12---:R-:W1:Y:S02]  /*06a0*/  LDC.64 R2, c[0x0][0x388] ;  /* 0x0000e200ff027b82 */ /* 0x006e640000000a00 */
[----:B-1----:R-:W-:-:S05]  /*06b0*/  IMAD.WIDE.U32 R2, R0, 0x4, R2 ;  /* 0x0000000400027825 */ /* 0x002fca00078e0002 */
[----:B---3--:R-:W-:Y:S01]  /*06c0*/  STG.E desc[UR6][R2.64], R5 ;  /* 0x0000000502007986 */ /* 0x008fe2000c101906 */
[----:B------:R-:W-:Y:S05]  /*06d0*/  EXIT ;  /* 0x000000000000794d */ /* 0x000fea0003800000 */
.L_x_19:
[----:B------:R-:W-:-:S00]  /*06e0*/  BRA `(.L_x_19) ;  /* 0xfffffffc00fc7947 */ /* 0x000fc0000383ffff */
[----:B------:R-:W-:-:S00]  /*06f0*/  NOP ;  /* 0x0000000000007918 */ /* 0x000fc00000000000 */
        /* <DEDUP_REMOVED lines=8> */
.L_x_46:


//--------------------- .text._Z12gpu_reduce_4PfS_j --------------------------
	.section	.text._Z12gpu_reduce_4PfS_j,"ax",@progbits
	.align	128
        .global         _Z12gpu_reduce_4PfS_j
        .type           _Z12gpu_reduce_4PfS_j,@function
        .size           _Z12gpu_reduce_4PfS_j,(.L_x_47 - _Z12gpu_reduce_4PfS_j)
        .other          _Z12gpu_reduce_4PfS_j,@"STO_CUDA_ENTRY STV_DEFAULT"
_Z12gpu_reduce_4PfS_j:
.text._Z12gpu_reduce_4PfS_j:
[----:B------:R-:W-:Y:S01]  /*0000*/  LDC R1, c[0x0][0x37c] ;  /* 0x0000df00ff017b82 */ /* 0x000fe20000000800 */
[----:B------:R-:W0:Y:S07]  /*0010*/  S2R R0, SR_CTAID.X ;  /* 0x0000000000007919 */ /* 0x000e2e0000002500 */
[----:B------:R-:W0:Y:S01]  /*0020*/  LDC R10, c[0x0][0x390] ;  /* 0x0000e400ff0a7b82 */ /* 0x000e220000000800 */
[----:B------:R-:W1:Y:S01]  /*0030*/  LDCU.64 UR6, c[0x0][0x358] ;  /* 0x00006b00ff0677ac */ /* 0x000e620008000a00 */
[----:B------:R-:W2:Y:S06]  /*0040*/  S2R R2, SR_TID.X ;  /* 0x0000000000027919 */ /* 0x000eac0000002100 */
[----:B------:R-:W3:Y:S01]  /*0050*/  LDC.64 R6, c[0x0][0x380] ;  /* 0x0000e000ff067b82 */ /* 0x000ee20000000a00 */
[----:B0-----:R-:W-:-:S04]  /*0060*/  IMAD R3, R0, R10, RZ ;  /* 0x0000000a00037224 */ /* 0x001fc800078e02ff */
[----:B--2---:R-:W-:-:S04]  /*0070*/  IMAD R3, R3, 0x2, R2 ;  /* 0x0000000203037824 */ /* 0x004fc800078e0202 */
[----:B---3--:R-:W-:Y:S01]  /*0080*/  IMAD.WIDE.U32 R4, R3, 0x4, R6 ;  /* 0x0000000403047825 */ /* 0x008fe200078e0006 */
[----:B------:R-:W-:-:S05]  /*0090*/  LEA.HI R9, R10, R3, RZ, 0x1f ;  /* 0x000000030a097211 */ /* 0x000fca00078ff8ff */
[----:B------:R-:W-:Y:S01]  /*00a0*/  IMAD.WIDE.U32 R6, R9, 0x4, R6 ;  /* 0x0000000409067825 */ /* 0x000fe200078e0006 */
[----:B-1----:R-:W2:Y:S05]  /*00b0*/  LDG.E R4, desc[UR6][R4.64] ;  /* 0x0000000604047981 */ /* 0x002eaa000c1e1900 */
[----:B------:R-:W2:Y:S01]  /*00c0*/  LDG.E R7, desc[UR6][R6.64] ;  /* 0x0000000606077981 */ /* 0x000ea2000c1e1900 */
[----:B------:R-:W0:Y:S01]  /*00d0*/  S2UR UR5, SR_CgaCtaId ;  /* 0x00000000000579c3 */ /* 0x000e220000008800 */
[----:B------:R-:W-:Y:S01]  /*00e0*/  UMOV UR4, 0x400 ;  /* 0x0000040000047882 */ /* 0x000fe20000000000 */
[----:B------:R-:W-:Y:S01]  /*00f0*/  ISETP.GE.U32.AND P0, PT, R10, 0x200, PT ;  /* 0x000002000a00780c */ /* 0x000fe20003f06070 */
[----:B0-----:R-:W-:-:S06]  /*0100*/  ULEA UR4, UR5, UR4, 0x18 ;  /* 0x0000000405047291 */ /* 0x001fcc000f8ec0ff */
[----:B------:R-:W-:Y:S01]  /*0110*/  LEA R3, R2, UR4, 0x2 ;  /* 0x0000000402037c11 */ /* 0x000fe2000f8e10ff */
[----:B--2---:R-:W-:-:S05]  /*0120*/  FADD R8, R4, R7 ;  /* 0x0000000704087221 */ /* 0x004fca0000000000 */
[----:B------:R0:W-:Y:S01]  /*0130*/  STS [R3], R8 ;  /* 0x0000000803007388 */ /* 0x0001e20000000800 */
[----:B------:R-:W-:Y:S06]  /*0140*/  BAR.SYNC.DEFER_BLOCKING 0x0 ;  /* 0x0000000000007b1d */ /* 0x000fec0000010000 */
        /* <DEDUP_REMOVED lines=8> */
.L_x_20:
[----:B------:R-:W-:-:S13]  /*01d0*/  ISETP.GE.U32.AND P0, PT, R10, 0x100, PT ;  /* 0x000001000a00780c */ /* 0x000fda0003f06070 */
[----:B------:R-:W-:Y:S05]  /*01e0*/  @!P0 BRA `(.L_x_22) ;  /* 0x00000000001c8947 */ /* 0x000fea0003800000 */
.L_x_21:
[----:B------:R-:W-:-:S13]  /*01f0*/  ISETP.GT.U32.AND P0, PT, R2, 0x7f, PT ;  /* 0x0000007f0200780c */ /* 0x000fda0003f04070 */
[----:B-1----:R-:W-:Y:S04]  /*0200*/  @!P0 LDS R4, [R3+0x200] ;  /* 0x0002000003048984 */ /* 0x002fe80000000800 */
[----:B------:R-:W1:Y:S02]  /*0210*/  @!P0 LDS R5, [R3] ;  /* 0x0000000003058984 */ /* 0x000e640000000800 */
[----:B-1----:R-:W-:-:S05]  /*0220*/  @!P0 FADD R4, R4, R5 ;  /* 0x0000000504048221 */ /* 0x002fca0000000000 */
[----:B------:R1:W-:Y:S01]  /*0230*/  @!P0 STS [R3], R4 ;  /* 0x0000000403008388 */ /* 0x0003e20000000800 */
[----:B------:R-:W-:Y:S06]  /*0240*/  BAR.SYNC.DEFER_BLOCKING 0x0 ;  /* 0x0000000000007b1d */ /* 0x000fec0000010000 */
[----:B------:R-:W-:Y:S05]  /*0250*/  BRA `(.L_x_23) ;  /* 0x0000000000087947 */ /* 0x000fea0003800000 */
.L_x_22:
[----:B------:R-:W-:-:S13]  /*0260*/  ISETP.GE.U32.AND P0, PT, R10, 0x80, PT ;  /* 0x000000800a00780c */ /* 0x000fda0003f06070 */
[----:B------:R-:W-:Y:S05]  /*0270*/  @!P0 BRA `(.L_x_24) ;  /* 0x0000000000188947 */ /* 0x000fea0003800000 */
.L_x_23:
[----:B------:R-:W-:-:S13]  /*0280*/  ISETP.GT.U32.AND P0, PT, R2, 0x3f, PT ;  /* 0x0000003f0200780c */ /* 0x000fda0003f04070 */
[----:B-1----:R-:W-:Y:S04]  /*0290*/  @!P0 LDS R4, [R3+0x100] ;  /* 0x0001000003048984 */ /* 0x002fe80000000800 */
[----:B------:R-:W1:Y:S02]  /*02a0*/  @!P0 LDS R5, [R3] ;  /* 0x0000000003058984 */ /* 0x000e640000000800 */
[----:B-1----:R-:W-:-:S05]  /*02b0*/  @!P0 FADD R4, R4, R5 ;  /* 0x0000000504048221 */ /* 0x002fca0000000000 */
[----:B------:R1:W-:Y:S01]  /*02c0*/  @!P0 STS [R3], R4 ;  /* 0x0000000403008388 */ /* 0x0003e20000000800 */
[----:B------:R-:W-:Y:S06]  /*02d0*/  BAR.SYNC.DEFER_BLOCKING 0x0 ;  /* 0x0000000000007b1d */ /* 0x000fec0000010000 */
.L_x_24:
        /* <DEDUP_REMOVED lines=10> */
.L_x_25:
[----:B-1----:R-:W-:Y:S04]  /*0380*/  LDS R4, [R3+0x40] ;  /* 0x0000400003047984 */ /* 0x002fe80000000800 */
[----:B------:R-:W1:Y:S02]  /*0390*/  LDS R5, [R3] ;  /* 0x0000000003057984 */ /* 0x000e640000000800 */
[----:B-1----:R-:W-:-:S05]  /*03a0*/  FADD R4, R4, R5 ;  /* 0x0000000504047221 */ /* 0x002fca0000000000 */
[----:B------:R2:W-:Y:S01]  /*03b0*/  STS [R3], R4 ;  /* 0x0000000403007388 */ /* 0x0005e20000000800 */
[----:B------:R-:W-:Y:S05]  /*03c0*/  BRA `(.L_x_27) ;  /* 0x0000000000087947 */ /* 0x000fea0003800000 */
.L_x_26:
[----:B------:R-:W-:-:S13]  /*03d0*/  ISETP.GE.U32.AND P0, PT, R10, 0x10, PT ;  /* 0x000000100a00780c */ /* 0x000fda0003f06070 */
[----:B------:R-:W-:Y:S05]  /*03e0*/  @!P0 BRA `(.L_x_28) ;  /* 0x0000000000148947 */ /* 0x000fea0003800000 */
.L_x_27:
[----:B-12---:R-:W-:Y:S04]  /*03f0*/  LDS R4, [R3+0x20] ;  /* 0x0000200003047984 */ /* 0x006fe80000000800 */
[----:B------:R-:W1:Y:S02]  /*0400*/  LDS R5, [R3] ;  /* 0x0000000003057984 */ /* 0x000e640000000800 */
[----:B-1----:R-:W-:-:S05]  /*0410*/  FADD R4, R4, R5 ;  /* 0x0000000504047221 */ /* 0x002fca0000000000 */
[----:B------:R2:W-:Y:S01]  /*0420*/  STS [R3], R4 ;  /* 0x0000000403007388 */ /* 0x0005e20000000800 */
[----:B------:R-:W-:Y:S05]  /*0430*/  BRA `(.L_x_29) ;  /* 0x0000000000087947 */ /* 0x000fea0003800000 */
.L_x_28:
[----:B------:R-:W-:-:S13]  /*0440*/  ISETP.GE.U32.AND P0, PT, R10, 0x8, PT ;  /* 0x000000080a00780c */ /* 0x000fda0003f06070 */
[----:B------:R-:W-:Y:S05]  /*0450*/  @!P0 BRA `(.L_x_30) ;  /* 0x0000000000148947 */ /* 0x000fea0003800000 */
.L_x_29:
[----:B-12---:R-:W-:Y:S04]  /*0460*/  LDS R4, [R3+0x10] ;  /* 0x0000100003047984 */ /* 0x006fe80000000800 */
[----:B------:R-:W1:Y:S02]  /*0470*/  LDS R5, [R3] ;  /* 0x0000000003057984 */ /* 0x000e640000000800 */
[----:B-1----:R-:W-:-:S05]  /*0480*/  FADD R4, R4, R5 ;  /* 0x0000000504047221 */ /* 0x002fca0000000000 */
[----:B------:R2:W-:Y:S01]  /*0490*/  STS [R3], R4 ;  /* 0x0000000403007388 */ /* 0x0005e20000000800 */
[----:B------:R-:W-:Y:S05]  /*04a0*/  BRA `(.L_x_31) ;  /* 0x0000000000087947 */ /* 0x000fea0003800000 */
.L_x_30:
[----:B------:R-:W-:-:S13]  /*04b0*/  ISETP.GE.U32.AND P0, PT, R10, 0x4, PT ;  /* 0x000000040a00780c */ /* 0x000fda0003f06070 */
[----:B------:R-:W-:Y:S05]  /*04c0*/  @!P0 BRA `(.L_x_32) ;  /* 0x0000000000148947 */ /* 0x000fea0003800000 */
.L_x_31:
[----:B-12---:R-:W-:Y:S04]  /*04d0*/  LDS R4, [R3+0x8] ;  /* 0x0000080003047984 */ /* 0x006fe80000000800 */
[----:B------:R-:W1:Y:S02]  /*04e0*/  LDS R5, [R3] ;  /* 0x0000000003057984 */ /* 0x000e640000000800 */
[----:B-1----:R-:W-:-:S05]  /*04f0*/  FADD R4, R4, R5 ;  /* 0x0000000504047221 */ /* 0x002fca0000000000 */
[----:B------:R2:W-:Y:S01]  /*0500*/  STS [R3], R4 ;  /* 0x0000000403007388 */ /* 0x0005e20000000800 */
[----:B------:R-:W-:Y:S05]  /*0510*/  BRA `(.L_x_33) ;  /* 0x0000000000087947 */ /* 0x000fea0003800000 */
.L_x_32:
[----:B------:R-:W-:-:S13]  /*0520*/  ISETP.GE.U32.AND P0, PT, R10, 0x2, PT ;  /* 0x000000020a00780c */ /* 0x000fda0003f06070 */
[----:B------:R-:W-:Y:S05]  /*0530*/  @!P0 BRA `(.L_x_34) ;  /* 0x0000000000108947 */ /* 0x000fea0003800000 */
.L_x_33:
[----:B-12---:R-:W-:Y:S04]  /*0540*/  LDS R4, [R3+0x4] ;  /* 0x0000040003047984 */ /* 0x006fe80000000800 */
[----:B------:R-:W1:Y:S02]  /*0550*/  LDS R5, [R3] ;  /* 0x0000000003057984 */ /* 0x000e640000000800 */
[----:B-1----:R-:W-:-:S05]  /*0560*/  FADD R4, R4, R5 ;  /* 0x0000000504047221 */ /* 0x002fca0000000000 */
[----:B------:R2:W-:Y:S02]  /*0570*/  STS [R3], R4 ;  /* 0x0000000403007388 */ /* 0x0005e40000000800 */
.L_x_34:
[----:B------:R-:W-:-:S13]  /*0580*/  ISETP.NE.AND P0, PT, R2, RZ, PT ;  /* 0x000000ff0200720c */ /* 0x000fda0003f05270 */
[----:B------:R-:W-:Y:S05]  /*0590*/  @P0 EXIT ;  /* 0x000000000000094d */ /* 0x000fea0003800000 */
[----:B------:R-:W3:Y:S01]  /*05a0*/  LDS R5, [UR4] ;  /* 0x00000004ff057984 */ /* 0x000ee20008000800 */
[----:B012---:R-:W0:Y:S02]  /*05b0*/  LDC.64 R2, c[0x0][0x388] ;  /* 0x0000e200ff027b82 */ /* 0x007e240000000a00 */
[----:B0-----:R-:W-:-:S05]  /*05c0*/  IMAD.WIDE.U32 R2, R0, 0x4, R2 ;  /* 0x0000000400027825 */ /* 0x001fca00078e0002 */
[----:B---3--:R-:W-:Y:S01]  /*05d0*/  STG.E desc[UR6][R2.64], R5 ;  /* 0x0000000502007986 */ /* 0x008fe2000c101906 */
[----:B------:R-:W-:Y:S05]  /*05e0*/  EXIT ;  /* 0x000000000000794d */ /* 0x000fea0003800000 */
.L_x_35:
        /* <DEDUP_REMOVED lines=9> */
.L_x_47:


//--------------------- .text._Z12gpu_reduce_3PfS_ --------------------------
	.section	.text._Z12gpu_reduce_3PfS_,"ax",@progbits
	.align	128
        .global         _Z12gpu_reduce_3PfS_
        .type           _Z12gpu_reduce_3PfS_,@function
        .size           _Z12gpu_reduce_3PfS_,(.L_x_48 - _Z12gpu_reduce_3PfS_)
        .other          _Z12gpu_reduce_3PfS_,@"STO_CUDA_ENTRY STV_DEFAULT"
_Z12gpu_reduce_3PfS_:
.text._Z12gpu_reduce_3PfS_:
[----:B------:R-:W-:Y:S01]  /*0000*/  LDC R1, c[0x0][0x37c] ;  /* 0x0000df00ff017b82 */ /* 0x000fe20000000800 */
[----:B------:R-:W0:Y:S01]  /*0010*/  S2R R0, SR_CTAID.X ;  /* 0x0000000000007919 */ /* 0x000e220000002500 */
[----:B------:R-:W0:Y:S06]  /*0020*/  LDCU UR8, c[0x0][0x360] ;  /* 0x00006c00ff0877ac */ /* 0x000e2c0008000800 */
[----:B------:R-:W1:Y:S01]  /*0030*/  LDC.64 R6, c[0x0][0x380] ;  /* 0x0000e000ff067b82 */ /* 0x000e620000000a00 */
[----:B------:R-:W2:Y:S01]  /*0040*/  S2R R2, SR_TID.X ;  /* 0x0000000000027919 */ /* 0x000ea20000002100 */
[----:B------:R-:W3:Y:S01]  /*0050*/  LDCU.64 UR6, c[0x0][0x358] ;  /* 0x00006b00ff0677ac */ /* 0x000ee20008000a00 */
[----:B0-----:R-:W-:-:S05]  /*0060*/  IMAD R3, R0, UR8, RZ ;  /* 0x0000000800037c24 */ /* 0x001fca000f8e02ff */
[----:B--2---:R-:W-:-:S04]  /*0070*/  LEA R3, R3, R2, 0x1 ;  /* 0x0000000203037211 */ /* 0x004fc800078e08ff */
[C---:B------:R-:W-:Y:S01]  /*0080*/  IADD3 R9, PT, PT, R3.reuse, UR8, RZ ;  /* 0x0000000803097c10 */ /* 0x040fe2000fffe0ff */
[----:B-1----:R-:W-:-:S04]  /*0090*/  IMAD.WIDE.U32 R4, R3, 0x4, R6 ;  /* 0x0000000403047825 */ /* 0x002fc800078e0006 */
[----:B------:R-:W-:Y:S02]  /*00a0*/  IMAD.WIDE.U32 R6, R9, 0x4, R6 ;  /* 0x0000000409067825 */ /* 0x000fe400078e0006 */
[----:B---3--:R-:W2:Y:S04]  /*00b0*/  LDG.E R4, desc[UR6][R4.64] ;  /* 0x0000000604047981 */ /* 0x008ea8000c1e1900 */
[----:B------:R-:W2:Y:S01]  /*00c0*/  LDG.E R7, desc[UR6][R6.64] ;  /* 0x0000000606077981 */ /* 0x000ea2000c1e1900 */
[----:B------:R-:W0:Y:S01]  /*00d0*/  S2UR UR5, SR_CgaCtaId ;  /* 0x00000000000579c3 */ /* 0x000e220000008800 */
[----:B------:R-:W-:Y:S01]  /*00e0*/  UMOV UR4, 0x400 ;  /* 0x0000040000047882 */ /* 0x000fe20000000000 */
[----:B------:R-:W-:Y:S01]  /*00f0*/  UISETP.GE.U32.AND UP0, UPT, UR8, 0x42, UPT ;  /* 0x000000420800788c */ /* 0x000fe2000bf06070 */
[----:B------:R-:W-:Y:S01]  /*0100*/  ISETP.GT.U32.AND P0, PT, R2, 0x1f, PT ;  /* 0x0000001f0200780c */ /* 0x000fe20003f04070 */
[----:B0-----:R-:W-:-:S06]  /*0110*/  ULEA UR4, UR5, UR4, 0x18 ;  /* 0x0000000405047291 */ /* 0x001fcc000f8ec0ff */
[----:B------:R-:W-:Y:S01]  /*0120*/  LEA R3, R2, UR4, 0x2 ;  /* 0x0000000402037c11 */ /* 0x000fe2000f8e10ff */
[----:B--2---:R-:W-:-:S05]  /*0130*/  FADD R8, R4, R7 ;  /* 0x0000000704087221 */ /* 0x004fca0000000000 */
[----:B------:R0:W-:Y:S01]  /*0140*/  STS [R3], R8 ;  /* 0x0000000803007388 */ /* 0x0001e20000000800 */
[----:B------:R-:W-:Y:S06]  /*0150*/  BAR.SYNC.DEFER_BLOCKING 0x0 ;  /* 0x0000000000007b1d */ /* 0x000fec0000010000 */
[----:B------:R-:W-:Y:S05]  /*0160*/  BRA.U !UP0, `(.L_x_36) ;  /* 0x00000001083c7547 */ /* 0x000fea000b800000 */
[----:B------:R-:W-:Y:S01]  /*0170*/  BSSY B0, `(.L_x_36) ;  /* 0x000000e000007945 */ /* 0x000fe20003800000 */
[----:B------:R-:W-:-:S07]  /*0180*/  MOV R4, UR8 ;  /* 0x0000000800047c02 */ /* 0x000fce0008000f00 */
.L_x_37:
[----:B------:R-:W-:-:S04]  /*0190*/  SHF.R.U32.HI R7, RZ, 0x1, R4 ;  /* 0x00000001ff077819 */ /* 0x000fc80000011604 */
[----:B------:R-:W-:-:S13]  /*01a0*/  ISETP.GE.U32.AND P1, PT, R2, R7, PT ;  /* 0x000000070200720c */ /* 0x000fda0003f26070 */
[----:B------:R-:W-:Y:S01]  /*01b0*/  @!P1 LEA R5, R7, R3, 0x2 ;  /* 0x0000000307059211 */ /* 0x000fe200078e10ff */
[----:B------:R-:W-:Y:S01]  /*01c0*/  @!P1 LDS R6, [R3] ;  /* 0x0000000003069984 */ /* 0x000fe20000000800 */
[----:B------:R-:W-:Y:S05]  /*01d0*/  @!P1 WARPSYNC.ALL ;  /* 0x0000000000009948 */ /* 0x000fea0003800000 */
[----:B------:R-:W1:Y:S02]  /*01e0*/  @!P1 LDS R5, [R5] ;  /* 0x0000000005059984 */ /* 0x000e640000000800 */
[----:B-1----:R-:W-:-:S05]  /*01f0*/  @!P1 FADD R6, R5, R6 ;  /* 0x0000000605069221 */ /* 0x002fca0000000000 */
[----:B------:R1:W-:Y:S01]  /*0200*/  @!P1 STS [R3], R6 ;  /* 0x0000000603009388 */ /* 0x0003e20000000800 */
[----:B------:R-:W-:Y:S01]  /*0210*/  @!P1 BAR.SYNC.DEFER_BLOCKING 0x0 ;  /* 0x0000000000009b1d */ /* 0x000fe20000010000 */
[----:B------:R-:W-:Y:S02]  /*0220*/  ISETP.GT.U32.AND P1, PT, R4, 0x83, PT ;  /* 0x000000830400780c */ /* 0x000fe40003f24070 */
[----:B------:R-:W-:-:S11]  /*0230*/  MOV R4, R7 ;  /* 0x0000000700047202 */ /* 0x000fd60000000f00 */
[----:B-1----:R-:W-:Y:S05]  /*0240*/  @P1 BRA `(.L_x_37) ;  /* 0xfffffffc00d01947 */ /* 0x002fea000383ffff */
[----:B------:R-:W-:Y:S05]  /*0250*/  BSYNC B0 ;  /* 0x0000000000007941 */ /* 0x000fea0003800000 */
.L_x_36:
[----:B------:R-:W-:Y:S05]  /*0260*/  @P0 EXIT ;  /* 0x000000000000094d */ /* 0x000fea0003800000 */
[----:B------:R-:W-:Y:S01]  /*0270*/  LDS R4, [R3+0x80] ;  /* 0x0000800003047984 */ /* 0x000fe20000000800 */
[----:B------:R-:W-:-:S03]  /*0280*/  ISETP.NE.AND P0, PT, R2, RZ, PT ;  /* 0x000000ff0200720c */ /* 0x000fc60003f05270 */
[----:B------:R-:W1:Y:S02]  /*0290*/  LDS R5, [R3] ;  /* 0x0000000003057984 */ /* 0x000e640000000800 */
[----:B-1----:R-:W-:-:S05]  /*02a0*/  FADD R4, R4, R5 ;  /* 0x0000000504047221 */ /* 0x002fca0000000000 */
[----:B------:R-:W-:Y:S04]  /*02b0*/  STS [R3], R4 ;  /* 0x0000000403007388 */ /* 0x000fe80000000800 */
[----:B------:R-:W-:Y:S04]  /*02c0*/  LDS R5, [R3+0x40] ;  /* 0x0000400003057984 */ /* 0x000fe80000000800 */
[----:B------:R-:W1:Y:S02]  /*02d0*/  LDS R6, [R3] ;  /* 0x0000000003067984 */ /* 0x000e640000000800 */
[----:B-1----:R-:W-:-:S05]  /*02e0*/  FADD R6, R5, R6 ;  /* 0x0000000605067221 */ /* 0x002fca0000000000 */
[----:B------:R-:W-:Y:S04]  /*02f0*/  STS [R3], R6 ;  /* 0x0000000603007388 */ /* 0x000fe80000000800 */
[----:B------:R-:W-:Y:S04]  /*0300*/  LDS R5, [R3+0x20] ;  /* 0x0000200003057984 */ /* 0x000fe80000000800 */
[----:B0-----:R-:W0:Y:S02]  /*0310*/  LDS R8, [R3] ;  /* 0x0000000003087984 */ /* 0x001e240000000800 */
[----:B0-----:R-:W-:-:S05]  /*0320*/  FADD R8, R5, R8 ;  /* 0x0000000805087221 */ /* 0x001fca0000000000 */
[----:B------:R-:W-:Y:S04]  /*0330*/  STS [R3], R8 ;  /* 0x0000000803007388 */ /* 0x000fe80000000800 */
[----:B------:R-:W-:Y:S04]  /*0340*/  LDS R5, [R3+0x10] ;  /* 0x0000100003057984 */ /* 0x000fe80000000800 */
[----:B------:R-:W0:Y:S02]  /*0350*/  LDS R10, [R3] ;  /* 0x00000000030a7984 */ /* 0x000e240000000800 */
        /* <DEDUP_REMOVED lines=9> */
[----:B------:R0:W-:Y:S01]  /*03f0*/  STS [R3], R6 ;  /* 0x0000000603007388 */ /* 0x0001e20000000800 */
[----:B------:R-:W-:Y:S05]  /*0400*/  @P0 EXIT ;  /* 0x000000000000094d */ /* 0x000fea0003800000 */
[----:B------:R-:W1:Y:S01]  /*0410*/  S2UR UR5, SR_CgaCtaId ;  /* 0x00000000000579c3 */ /* 0x000e620000008800 */
[----:B------:R-:W-:-:S07]  /*0420*/  UMOV UR4, 0x400 ;  /* 0x0000040000047882 */ /* 0x000fce0000000000 */
[----:B0-----:R-:W0:Y:S01]  /*0430*/  LDC.64 R2, c[0x0][0x388] ;  /* 0x0000e200ff027b82 */ /* 0x001e220000000a00 */
[----:B-1----:R-:W-:Y:S01]  /*0440*/  ULEA UR4, UR5, UR4, 0x18 ;  /* 0x0000000405047291 */ /* 0x002fe2000f8ec0ff */
[----:B0-----:R-:W-:-:S08]  /*0450*/  IMAD.WIDE.U32 R2, R0, 0x4, R2 ;  /* 0x0000000400027825 */ /* 0x001fd000078e0002 */
[----:B------:R-:W0:Y:S04]  /*0460*/  LDS R5, [UR4] ;  /* 0x00000004ff057984 */ /* 0x000e280008000800 */
[----:B0-----:R-:W-:Y:S01]  /*0470*/  STG.E desc[UR6][R2.64], R5 ;  /* 0x0000000502007986 */ /* 0x001fe2000c101906 */
[----:B------:R-:W-:Y:S05]  /*0480*/  EXIT ;  /* 0x000000000000794d */ /* 0x000fea0003800000 */
.L_x_38:
        /* <DEDUP_REMOVED lines=15> */
.L_x_48:


//--------------------- .text._Z12gpu_reduce_2PfS_ --------------------------
	.section	.text._Z12gpu_reduce_2PfS_,"ax",@progbits
	.align	128
        .global         _Z12gpu_reduce_2PfS_
        .type           _Z12gpu_reduce_2PfS_,@function
        .size           _Z12gpu_reduce_2PfS_,(.L_x_49 - _Z12gpu_reduce_2PfS_)
        .other          _Z12gpu_reduce_2PfS_,@"STO_CUDA_ENTRY STV_DEFAULT"
_Z12gpu_reduce_2PfS_:
.text._Z12gpu_reduce_2PfS_:
        /* <DEDUP_REMOVED lines=16> */
[----:B------:R-:W-:Y:S01]  /*0100*/  ISETP.NE.AND P0, PT, R9, RZ, PT ;  /* 0x000000ff0900720c */ /* 0x000fe20003f05270 */
[----:B0-----:R-:W-:-:S06]  /*0110*/  ULEA UR4, UR5, UR4, 0x18 ;  /* 0x0000000405047291 */ /* 0x001fcc000f8ec0ff */
[----:B------:R-:W-:Y:S01]  /*0120*/  LEA R7, R9, UR4, 0x2 ;  /* 0x0000000409077c11 */ /* 0x000fe2000f8e10ff */
[----:B--2---:R-:W-:-:S05]  /*0130*/  FADD R0, R2, R5 ;  /* 0x0000000502007221 */ /* 0x004fca0000000000 */
[----:B------:R0:W-:Y:S01]  /*0140*/  STS [R7], R0 ;  /* 0x0000000007007388 */ /* 0x0001e20000000800 */
[----:B------:R-:W-:Y:S06]  /*0150*/  BAR.SYNC.DEFER_BLOCKING 0x0 ;  /* 0x0000000000007b1d */ /* 0x000fec0000010000 */
[----:B------:R-:W-:Y:S05]  /*0160*/  BRA.U !UP0, `(.L_x_39) ;  /* 0x00000001083c7547 */ /* 0x000fea000b800000 */
[----:B------:R-:W-:Y:S01]  /*0170*/  BSSY B0, `(.L_x_39) ;  /* 0x000000e000007945 */ /* 0x000fe20003800000 */
[----:B0-----:R-:W-:-:S07]  /*0180*/  IMAD.U32 R0, RZ, RZ, UR8 ;  /* 0x00000008ff007e24 */ /* 0x001fce000f8e00ff */
.L_x_40:
[----:B------:R-:W-:-:S04]  /*0190*/  SHF.R.U32.HI R6, RZ, 0x1, R0 ;  /* 0x00000001ff067819 */ /* 0x000fc80000011600 */
[----:B------:R-:W-:-:S13]  /*01a0*/  ISETP.GE.U32.AND P1, PT, R9, R6, PT ;  /* 0x000000060900720c */ /* 0x000fda0003f26070 */
[----:B------:R-:W-:Y:S01]  /*01b0*/  @!P1 LEA R2, R6, R7, 0x2 ;  /* 0x0000000706029211 */ /* 0x000fe200078e10ff */
[----:B------:R-:W-:Y:S01]  /*01c0*/  @!P1 LDS R3, [R7] ;  /* 0x0000000007039984 */ /* 0x000fe20000000800 */
[----:B------:R-:W-:Y:S05]  /*01d0*/  @!P1 WARPSYNC.ALL ;  /* 0x0000000000009948 */ /* 0x000fea0003800000 */
[----:B------:R-:W0:Y:S02]  /*01e0*/  @!P1 LDS R2, [R2] ;  /* 0x0000000002029984 */ /* 0x000e240000000800 */
[----:B0-----:R-:W-:-:S05]  /*01f0*/  @!P1 FADD R4, R2, R3 ;  /* 0x0000000302049221 */ /* 0x001fca0000000000 */
[----:B------:R0:W-:Y:S01]  /*0200*/  @!P1 STS [R7], R4 ;  /* 0x0000000407009388 */ /* 0x0001e20000000800 */
[----:B------:R-:W-:Y:S01]  /*0210*/  @!P1 BAR.SYNC.DEFER_BLOCKING 0x0 ;  /* 0x0000000000009b1d */ /* 0x000fe20000010000 */
[----:B------:R-:W-:Y:S01]  /*0220*/  ISETP.GT.U32.AND P1, PT, R0, 0x3, PT ;  /* 0x000000030000780c */ /* 0x000fe20003f24070 */
[----:B------:R-:W-:-:S12]  /*0230*/  IMAD.MOV.U32 R0, RZ, RZ, R6 ;  /* 0x000000ffff007224 */ /* 0x000fd800078e0006 */
[----:B0-----:R-:W-:Y:S05]  /*0240*/  @P1 BRA `(.L_x_40) ;  /* 0xfffffffc00d01947 */ /* 0x001fea000383ffff */
[----:B------:R-:W-:Y:S05]  /*0250*/  BSYNC B0 ;  /* 0x0000000000007941 */ /* 0x000fea0003800000 */
.L_x_39:
[----:B------:R-:W-:Y:S05]  /*0260*/  @P0 EXIT ;  /* 0x000000000000094d */ /* 0x000fea0003800000 */
[----:B------:R-:W1:Y:S01]  /*0270*/  S2UR UR5, SR_CgaCtaId ;  /* 0x00000000000579c3 */ /* 0x000e620000008800 */
[----:B------:R-:W-:-:S07]  /*0280*/  UMOV UR4, 0x400 ;  /* 0x0000040000047882 */ /* 0x000fce0000000000 */
[----:B------:R-:W2:Y:S01]  /*0290*/  LDC.64 R2, c[0x0][0x388] ;  /* 0x0000e200ff027b82 */ /* 0x000ea20000000a00 */
[----:B-1----:R-:W-:Y:S01]  /*02a0*/  ULEA UR4, UR5, UR4, 0x18 ;  /* 0x0000000405047291 */ /* 0x002fe2000f8ec0ff */
[----:B--2---:R-:W-:-:S08]  /*02b0*/  IMAD.WIDE.U32 R2, R11, 0x4, R2 ;  /* 0x000000040b027825 */ /* 0x004fd000078e0002 */
[----:B------:R-:W1:Y:S04]  /*02c0*/  LDS R5, [UR4] ;  /* 0x00000004ff057984 */ /* 0x000e680008000800 */
[----:B-1----:R-:W-:Y:S01]  /*02d0*/  STG.E desc[UR6][R2.64], R5 ;  /* 0x0000000502007986 */ /* 0x002fe2000c101906 */
[----:B------:R-:W-:Y:S05]  /*02e0*/  EXIT ;  /* 0x000000000000794d */ /* 0x000fea0003800000 */
.L_x_41:
        /* <DEDUP_REMOVED lines=9> */
.L_x_49:


//--------------------- .text._Z10gpu_reducePfS_  --------------------------
	.section	.text._Z10gpu_reducePfS_,"ax",@progbits
	.align	128
        .global         _Z10gpu_reducePfS_
        .type           _Z10gpu_reducePfS_,@function
        .size           _Z10gpu_reducePfS_,(.L_x_50 - _Z10gpu_reducePfS_)
        .other          _Z10gpu_reducePfS_,@"STO_CUDA_ENTRY STV_DEFAULT"
_Z10gpu_reducePfS_:
.text._Z10gpu_reducePfS_:
[----:B------:R-:W-:Y:S01]  /*0000*/  LDC R1, c[0x0][0x37c] ;  /* 0x0000df00ff017b82 */ /* 0x000fe20000000800 */
[----:B------:R-:W0:Y:S07]  /*0010*/  S2R R7, SR_CTAID.X ;  /* 0x0000000000077919 */ /* 0x000e2e0000002500 */
[----:B------:R-:W1:Y:S01]  /*0020*/  LDC.64 R2, c[0x0][0x380] ;  /* 0x0000e000ff027b82 */ /* 0x000e620000000a00 */
[----:B------:R-:W0:Y:S01]  /*0030*/  LDCU UR8, c[0x0][0x360] ;  /* 0x00006c00ff0877ac */ /* 0x000e220008000800 */
[----:B------:R-:W0:Y:S01]  /*0040*/  S2R R6, SR_TID.X ;  /* 0x0000000000067919 */ /* 0x000e220000002100 */
[----:B------:R-:W2:Y:S01]  /*0050*/  LDCU.64 UR6, c[0x0][0x358] ;  /* 0x00006b00ff0677ac */ /* 0x000ea20008000a00 */
[----:B0-----:R-:W-:-:S04]  /*0060*/  IMAD R5, R7, UR8, R6 ;  /* 0x0000000807057c24 */ /* 0x001fc8000f8e0206 */
[----:B-1----:R-:W-:-:S06]  /*0070*/  IMAD.WIDE.U32 R2, R5, 0x4, R2 ;  /* 0x0000000405027825 */ /* 0x002fcc00078e0002 */
[----:B--2---:R-:W2:Y:S01]  /*0080*/  LDG.E R2, desc[UR6][R2.64] ;  /* 0x0000000602027981 */ /* 0x004ea2000c1e1900 */
[----:B------:R-:W0:Y:S01]  /*0090*/  S2UR UR5, SR_CgaCtaId ;  /* 0x00000000000579c3 */ /* 0x000e220000008800 */
[----:B------:R-:W-:Y:S01]  /*00a0*/  UMOV UR4, 0x400 ;  /* 0x0000040000047882 */ /* 0x000fe20000000000 */
[----:B------:R-:W-:Y:S01]  /*00b0*/  UISETP.GE.U32.AND UP0, UPT, UR8, 0x2, UPT ;  /* 0x000000020800788c */ /* 0x000fe2000bf06070 */
[----:B------:R-:W-:Y:S01]  /*00c0*/  ISETP.NE.AND P0, PT, R6, RZ, PT ;  /* 0x000000ff0600720c */ /* 0x000fe20003f05270 */
[----:B0-----:R-:W-:-:S06]  /*00d0*/  ULEA UR4, UR5, UR4, 0x18 ;  /* 0x0000000405047291 */ /* 0x001fcc000f8ec0ff */
[----:B------:R-:W-:-:S05]  /*00e0*/  LEA R5, R6, UR4, 0x2 ;  /* 0x0000000406057c11 */ /* 0x000fca000f8e10ff */
[----:B--2---:R0:W-:Y:S01]  /*00f0*/  STS [R5], R2 ;  /* 0x0000000205007388 */ /* 0x0041e20000000800 */
[----:B------:R-:W-:Y:S06]  /*0100*/  BAR.SYNC.DEFER_BLOCKING 0x0 ;  /* 0x0000000000007b1d */ /* 0x000fec0000010000 */
[----:B------:R-:W-:Y:S05]  /*0110*/  BRA.U !UP0, `(.L_x_42) ;  /* 0x00000001083c7547 */ /* 0x000fea000b800000 */
[----:B------:R-:W-:Y:S01]  /*0120*/  BSSY B0, `(.L_x_42) ;  /* 0x000000e000007945 */ /* 0x000fe20003800000 */
[----:B------:R-:W-:-:S07]  /*0130*/  IMAD.U32 R0, RZ, RZ, UR8 ;  /* 0x00000008ff007e24 */ /* 0x000fce000f8e00ff */
.L_x_43:
[----:B------:R-:W-:-:S04]  /*0140*/  SHF.R.U32.HI R8, RZ, 0x1, R0 ;  /* 0x00000001ff087819 */ /* 0x000fc80000011600 */
[----:B------:R-:W-:-:S13]  /*0150*/  ISETP.GE.U32.AND P1, PT, R6, R8, PT ;  /* 0x000000080600720c */ /* 0x000fda0003f26070 */
[----:B0-----:R-:W-:Y:S01]  /*0160*/  @!P1 LEA R2, R8, R5, 0x2 ;  /* 0x0000000508029211 */ /* 0x001fe200078e10ff */
        /* <DEDUP_REMOVED lines=8> */
[----:B-1----:R-:W-:Y:S05]  /*01f0*/  @P1 BRA `(.L_x_43) ;  /* 0xfffffffc00d01947 */ /* 0x002fea000383ffff */
[----:B------:R-:W-:Y:S05]  /*0200*/  BSYNC B0 ;  /* 0x0000000000007941 */ /* 0x000fea0003800000 */
.L_x_42:
        /* <DEDUP_REMOVED lines=9> */
.L_x_44:
        /* <DEDUP_REMOVED lines=14> */
.L_x_50:


//--------------------- .text._Z8gpu_HeatPfS_S_i  --------------------------
	.section	.text._Z8gpu_HeatPfS_S_i,"ax",@progbits
	.align	128
        .global         _Z8gpu_HeatPfS_S_i
        .type           _Z8gpu_HeatPfS_S_i,@function
        .size           _Z8gpu_HeatPfS_S_i,(.L_x_51 - _Z8gpu_HeatPfS_S_i)
        .other          _Z8gpu_HeatPfS_S_i,@"STO_CUDA_ENTRY STV_DEFAULT"
_Z8gpu_HeatPfS_S_i:
.text._Z8gpu_HeatPfS_S_i:
[----:B------:R-:W-:Y:S01]  /*0000*/  LDC R1, c[0x0][0x37c] ;  /* 0x0000df00ff017b82 */ /* 0x000fe20000000800 */
[----:B------:R-:W0:Y:S07]  /*0010*/  S2R R0, SR_TID.X ;  /* 0x0000000000007919 */ /* 0x000e2e0000002100 */
[----:B------:R-:W0:Y:S08]  /*0020*/  S2UR UR4, SR_CTAID.X ;  /* 0x00000000000479c3 */ /* 0x000e300000002500 */
[----:B------:R-:W0:Y:S08]  /*0030*/  LDC R3, c[0x0][0x360] ;  /* 0x0000d800ff037b82 */ /* 0x000e300000000800 */
[----:B------:R-:W1:Y:S01]  /*0040*/  LDC R4, c[0x0][0x398] ;  /* 0x0000e600ff047b82 */ /* 0x000e620000000800 */
[----:B0-----:R-:W-:-:S02]  /*0050*/  IMAD R0, R3, UR4, R0 ;  /* 0x0000000403007c24 */ /* 0x001fc4000f8e0200 */
[----:B------:R-:W-:Y:S01]  /*0060*/  IMAD R2, R3, UR4, R3 ;  /* 0x0000000403027c24 */ /* 0x000fe2000f8e0203 */
[----:B------:R-:W0:Y:S02]  /*0070*/  LDCU UR4, c[0x0][0x364] ;  /* 0x00006c80ff0477ac */ /* 0x000e240008000800 */
[----:B------:R-:W-:Y:S02]  /*0080*/  IADD3 R0, PT, PT, R0, 0x1, RZ ;  /* 0x0000000100007810 */ /* 0x000fe40007ffe0ff */
[----:B-1----:R-:W-:-:S04]  /*0090*/  IADD3 R3, PT, PT, R4, -0x2, RZ ;  /* 0xfffffffe04037810 */ /* 0x002fc80007ffe0ff */
[----:B------:R-:W-:-:S04]  /*00a0*/  VIMNMX.U32 R5, PT, PT, R2, R3, PT ;  /* 0x0000000302057248 */ /* 0x000fc80003fe0000 */
[----:B------:R-:W-:-:S13]  /*00b0*/  ISETP.GT.U32.AND P0, PT, R0, R5, PT ;  /* 0x000000050000720c */ /* 0x000fda0003f04070 */
[----:B0-----:R-:W-:Y:S05]  /*00c0*/  @P0 EXIT ;  /* 0x000000000000094d */ /* 0x001fea0003800000 */
[----:B------:R-:W0:Y:S01]  /*00d0*/  S2R R2, SR_CTAID.Y ;  /* 0x0000000000027919 */ /* 0x000e220000002600 */
[----:B------:R-:W1:Y:S01]  /*00e0*/  S2R R9, SR_TID.Y ;  /* 0x0000000000097919 */ /* 0x000e620000002200 */
[----:B0-----:R-:W-:-:S05]  /*00f0*/  IMAD R2, R2, UR4, RZ ;  /* 0x0000000402027c24 */ /* 0x001fca000f8e02ff */
[C---:B-1----:R-:W-:Y:S02]  /*0100*/  IADD3 R9, PT, PT, R2.reuse, R9, RZ ;  /* 0x0000000902097210 */ /* 0x042fe40007ffe0ff */
[----:B------:R-:W-:Y:S02]  /*0110*/  VIADDMNMX.U32 R2, R2, UR4, R3, PT ;  /* 0x0000000402027c46 */ /* 0x000fe4000b800003 */
[----:B------:R-:W-:-:S04]  /*0120*/  IADD3 R5, PT, PT, R9, 0x1, RZ ;  /* 0x0000000109057810 */ /* 0x000fc80007ffe0ff */
[----:B------:R-:W-:-:S13]  /*0130*/  ISETP.GT.U32.AND P0, PT, R5, R2, PT ;  /* 0x000000020500720c */ /* 0x000fda0003f04070 */
[----:B------:R-:W-:Y:S05]  /*0140*/  @P0 EXIT ;  /* 0x000000000000094d */ /* 0x000fea0003800000 */
[----:B------:R-:W0:Y:S01]  /*0150*/  LDC.64 R2, c[0x0][0x380] ;  /* 0x0000e000ff027b82 */ /* 0x000e220000000a00 */
[----:B------:R-:W1:Y:S01]  /*0160*/  LDCU.64 UR4, c[0x0][0x358] ;  /* 0x00006b00ff0477ac */ /* 0x000e620008000a00 */
[-CC-:B------:R-:W-:Y:S02]  /*0170*/  IMAD R5, R5, R4.reuse, R0.reuse ;  /* 0x0000000405057224 */ /* 0x180fe400078e0200 */
[----:B------:R-:W-:-:S03]  /*0180*/  IMAD R13, R9, R4, R0 ;  /* 0x00000004090d7224 */ /* 0x000fc600078e0200 */
[C---:B------:R-:W-:Y:S02]  /*0190*/  IADD3 R7, PT, PT, R5.reuse, -0x1, RZ ;  /* 0xffffffff05077810 */ /* 0x040fe40007ffe0ff */
[C---:B------:R-:W-:Y:S02]  /*01a0*/  IADD3 R11, PT, PT, R5.reuse, 0x1, RZ ;  /* 0x00000001050b7810 */ /* 0x040fe40007ffe0ff */
[----:B------:R-:W-:Y:S01]  /*01b0*/  IADD3 R15, PT, PT, R5, R4, RZ ;  /* 0x00000004050f7210 */ /* 0x000fe20007ffe0ff */
[----:B0-----:R-:W-:-:S04]  /*01c0*/  IMAD.WIDE.U32 R6, R7, 0x4, R2 ;  /* 0x0000000407067825 */ /* 0x001fc800078e0002 */
[--C-:B------:R-:W-:Y:S02]  /*01d0*/  IMAD.WIDE.U32 R8, R11, 0x4, R2.reuse ;  /* 0x000000040b087825 */ /* 0x100fe400078e0002 */
[----:B-1----:R-:W2:Y:S02]  /*01e0*/  LDG.E R6, desc[UR4][R6.64] ;  /* 0x0000000406067981 */ /* 0x002ea4000c1e1900 */
[--C-:B------:R-:W-:Y:S02]  /*01f0*/  IMAD.WIDE.U32 R10, R13, 0x4, R2.reuse ;  /* 0x000000040d0a7825 */ /* 0x100fe400078e0002 */
[----:B------:R-:W2:Y:S02]  /*0200*/  LDG.E R9, desc[UR4][R8.64] ;  /* 0x0000000408097981 */ /* 0x000ea4000c1e1900 */
[--C-:B------:R-:W-:Y:S02]  /*0210*/  IMAD.WIDE.U32 R12, R15, 0x4, R2.reuse ;  /* 0x000000040f0c7825 */ /* 0x100fe400078e0002 */
[----:B------:R-:W3:Y:S01]  /*0220*/  LDG.E R11, desc[UR4][R10.64] ;  /* 0x000000040a0b7981 */ /* 0x000ee2000c1e1900 */
[----:B------:R-:W0:Y:S03]  /*0230*/  LDC.64 R14, c[0x0][0x388] ;  /* 0x0000e200ff0e7b82 */ /* 0x000e260000000a00 */
[----:B------:R-:W4:Y:S01]  /*0240*/  LDG.E R13, desc[UR4][R12.64] ;  /* 0x000000040c0d7981 */ /* 0x000f22000c1e1900 */
[----:B------:R-:W-:-:S04]  /*0250*/  IMAD.WIDE.U32 R2, R5, 0x4, R2 ;  /* 0x0000000405027825 */ /* 0x000fc800078e0002 */
[----:B--2---:R-:W-:Y:S01]  /*0260*/  FADD R0, R6, R9 ;  /* 0x0000000906007221 */ /* 0x004fe20000000000 */
[----:B0-----:R-:W-:Y:S01]  /*0270*/  IMAD.WIDE.U32 R6, R5, 0x4, R14 ;  /* 0x0000000405067825 */ /* 0x001fe200078e000e */
[----:B------:R-:W0:Y:S03]  /*0280*/  LDC.64 R8, c[0x0][0x390] ;  /* 0x0000e400ff087b82 */ /* 0x000e260000000a00 */
[----:B---3--:R-:W-:-:S04]  /*0290*/  FADD R0, R0, R11 ;  /* 0x0000000b00007221 */ /* 0x008fc80000000000 */
[----:B----4-:R-:W-:-:S04]  /*02a0*/  FADD R0, R0, R13 ;  /* 0x0000000d00007221 */ /* 0x010fc80000000000 */
[----:B------:R-:W-:-:S05]  /*02b0*/  FMUL R15, R0, 0.25 ;  /* 0x3e800000000f7820 */ /* 0x000fca0000400000 */
[----:B------:R-:W-:Y:S04]  /*02c0*/  STG.E desc[UR4][R6.64], R15 ;  /* 0x0000000f06007986 */ /* 0x000fe8000c101904 */
[----:B------:R-:W2:Y:S01]  /*02d0*/  LDG.E R2, desc[UR4][R2.64] ;  /* 0x0000000402027981 */ /* 0x000ea2000c1e1900 */
[----:B0-----:R-:W-:-:S04]  /*02e0*/  IMAD.WIDE.U32 R4, R5, 0x4, R8 ;  /* 0x0000000405047825 */ /* 0x001fc800078e0008 */
[----:B--2---:R-:W-:-:S04]  /*02f0*/  FADD R0, R15, -R2 ;  /* 0x800000020f007221 */ /* 0x004fc80000000000 */
[----:B------:R-:W-:-:S05]  /*0300*/  FMUL R9, R0, R0 ;  /* 0x0000000000097220 */ /* 0x000fca0000400000 */
[----:B------:R-:W-:Y:S01]  /*0310*/  STG.E desc[UR4][R4.64], R9 ;  /* 0x0000000904007986 */ /* 0x000fe2000c101904 */
[----:B------:R-:W-:Y:S05]  /*0320*/  EXIT ;  /* 0x000000000000794d */ /* 0x000fea0003800000 */
.L_x_45:
        /* <DEDUP_REMOVED lines=13> */
.L_x_51:


//--------------------- .nv.shared._Z12gpu_reduce_5PfS_jj --------------------------
	.section	.nv.shared._Z12gpu_reduce_5PfS_jj,"aw",@nobits
	.sectionflags	@""
	.align	16
	.zero		1024


//--------------------- .nv.shared.reserved.0     --------------------------
	.section	.nv.shared.reserved.0,"aw",@nobits
	.weak		__nv_reservedSMEM_offset_0_alias
	.size		__nv_reservedSMEM_offset_0_alias, 0, 64
	.other		__nv_reservedSMEM_offset_0_alias,@"STO_CUDA_RESERVED_SHARED STV_DEFAULT"
__nv_reservedSMEM_offset_0_alias:
	.zero		0
	.zero		64


//--------------------- .nv.shared._Z12gpu_reduce_4PfS_j --------------------------
	.section	.nv.shared._Z12gpu_reduce_4PfS_j,"aw",@nobits
	.sectionflags	@""
	.align	16
	.zero		1024


//--------------------- .nv.shared._Z12gpu_reduce_3PfS_ --------------------------
	.section	.nv.shared._Z12gpu_reduce_3PfS_,"aw",@nobits
	.sectionflags	@""
	.align	16
	.zero		1024


//--------------------- .nv.shared._Z12gpu_reduce_2PfS_ --------------------------
	.section	.nv.shared._Z12gpu_reduce_2PfS_,"aw",@nobits
	.sectionflags	@""
	.align	16
	.zero		1024


//--------------------- .nv.shared._Z10gpu_reducePfS_ --------------------------
	.section	.nv.shared._Z10gpu_reducePfS_,"aw",@nobits
	.sectionflags	@""
	.align	16
	.zero		1024


//--------------------- .nv.shared._Z8gpu_HeatPfS_S_i --------------------------
	.section	.nv.shared._Z8gpu_HeatPfS_S_i,"aw",@nobits
	.sectionflags	@""
	.align	16
	.zero		1024


//--------------------- .nv.constant0._Z12gpu_reduce_5PfS_jj --------------------------
	.section	.nv.constant0._Z12gpu_reduce_5PfS_jj,"a",@progbits
	.sectionflags	@""
	.align	4
.nv.constant0._Z12gpu_reduce_5PfS_jj:
	.zero		920


//--------------------- .nv.constant0._Z12gpu_reduce_4PfS_j --------------------------
	.section	.nv.constant0._Z12gpu_reduce_4PfS_j,"a",@progbits
	.sectionflags	@""
	.align	4
.nv.constant0._Z12gpu_reduce_4PfS_j:
	.zero		916


//--------------------- .nv.constant0._Z12gpu_reduce_3PfS_ --------------------------
	.section	.nv.constant0._Z12gpu_reduce_3PfS_,"a",@progbits
	.sectionflags	@""
	.align	4
.nv.constant0._Z12gpu_reduce_3PfS_:
	.zero		912


//--------------------- .nv.constant0._Z12gpu_reduce_2PfS_ --------------------------
	.section	.nv.constant0._Z12gpu_reduce_2PfS_,"a",@progbits
	.sectionflags	@""
	.align	4
.nv.constant0._Z12gpu_reduce_2PfS_:
	.zero		912


//--------------------- .nv.constant0._Z10gpu_reducePfS_ --------------------------
	.section	.nv.constant0._Z10gpu_reducePfS_,"a",@progbits
	.sectionflags	@""
	.align	4
.nv.constant0._Z10gpu_reducePfS_:
	.zero		912


//--------------------- .nv.constant0._Z8gpu_HeatPfS_S_i --------------------------
	.section	.nv.constant0._Z8gpu_HeatPfS_S_i,"a",@progbits
	.sectionflags	@""
	.align	4
.nv.constant0._Z8gpu_HeatPfS_S_i:
	.zero		924


//--------------------- SYMBOLS --------------------------

	.type		.nv.reservedSmem.offset0,@object
	.size		.nv.reservedSmem.offset0,0x4
	.type		.nv.reservedSmem.cap,@object
	.size		.nv.reservedSmem.cap,0x4
